	.headerflags	@"EF_CUDA_TEXMODE_UNIFIED EF_CUDA_64BIT_ADDRESS EF_CUDA_ACCELERATORS EF_CUDA_SM90 EF_CUDA_VIRTUAL_SM(EF_CUDA_SM90)"
	.elftype	@"ET_EXEC"


//--------------------- .nv.info                  --------------------------
	.section	.nv.info,"",@"SHT_CUDA_INFO"
	.align	4


	//----- nvinfo : EIATTR_REGCOUNT
	.align		4
        /*0000*/ 	.byte	0x04, 0x2f
        /*0002*/ 	.short	(.L_3 - .L_2)
	.align		4
.L_2:
        /*0004*/ 	.word	index@(triton_poi_fused_cat_32)
        /*0008*/ 	.word	0x00000048


	//----- nvinfo : EIATTR_MIN_STACK_SIZE
	.align		4
.L_3:
        /*000c*/ 	.byte	0x04, 0x12
        /*000e*/ 	.short	(.L_5 - .L_4)
	.align		4
.L_4:
        /*0010*/ 	.word	index@(triton_poi_fused_cat_32)
        /*0014*/ 	.word	0x00000000


	//----- nvinfo : EIATTR_FRAME_SIZE
	.align		4
.L_5:
        /*0018*/ 	.byte	0x04, 0x11
        /*001a*/ 	.short	(.L_7 - .L_6)
	.align		4
.L_6:
        /*001c*/ 	.word	index@(triton_poi_fused_cat_32)
        /*0020*/ 	.word	0x00000000


	//----- nvinfo : EIATTR_MIN_STACK_SIZE
	.align		4
.L_7:
        /*0024*/ 	.byte	0x04, 0x12
        /*0026*/ 	.short	(.L_9 - .L_8)
	.align		4
.L_8:
        /*0028*/ 	.word	index@(triton_poi_fused_cat_32)
        /*002c*/ 	.word	0x00000000
.L_9:


//--------------------- .nv.info.triton_poi_fused_cat_32 --------------------------
	.section	.nv.info.triton_poi_fused_cat_32,"",@"SHT_CUDA_INFO"
	.sectionflags	@""
	.align	4


	//----- nvinfo : EIATTR_CUDA_API_VERSION
	.align		4
        /*0000*/ 	.byte	0x04, 0x37
        /*0002*/ 	.short	(.L_11 - .L_10)
.L_10:
        /*0004*/ 	.word	0x0000007c


	//----- nvinfo : EIATTR_KPARAM_INFO
	.align		4
.L_11:
        /*0008*/ 	.byte	0x04, 0x17
        /*000a*/ 	.short	(.L_13 - .L_12)
.L_12:
        /*000c*/ 	.word	0x00000000
        /*0010*/ 	.short	0x0010
        /*0012*/ 	.short	0x0080
        /*0014*/ 	.byte	0x00, 0xf0, 0x11, 0x00


	//----- nvinfo : EIATTR_KPARAM_INFO
	.align		4
.L_13:
        /*0018*/ 	.byte	0x04, 0x17
        /*001a*/ 	.short	(.L_15 - .L_14)
.L_14:
        /*001c*/ 	.word	0x00000000
        /*0020*/ 	.short	0x000f
        /*0022*/ 	.short	0x0078
        /*0024*/ 	.byte	0x00, 0xf4, 0x21, 0x00


	//----- nvinfo : EIATTR_KPARAM_INFO
	.align		4
.L_15:
        /*0028*/ 	.byte	0x04, 0x17
        /*002a*/ 	.short	(.L_17 - .L_16)
.L_16:
        /*002c*/ 	.word	0x00000000
        /*0030*/ 	.short	0x000e
        /*0032*/ 	.short	0x0070
        /*0034*/ 	.byte	0x00, 0xf4, 0x21, 0x00


	//----- nvinfo : EIATTR_KPARAM_INFO
	.align		4
.L_17:
        /*0038*/ 	.byte	0x04, 0x17
        /*003a*/ 	.short	(.L_19 - .L_18)
.L_18:
        /*003c*/ 	.word	0x00000000
        /*0040*/ 	.short	0x000d
        /*0042*/ 	.short	0x0068
        /*0044*/ 	.byte	0x00, 0xf4, 0x21, 0x00


	//----- nvinfo : EIATTR_KPARAM_INFO
	.align		4
.L_19:
        /*0048*/ 	.byte	0x04, 0x17
        /*004a*/ 	.short	(.L_21 - .L_20)
.L_20:
        /*004c*/ 	.word	0x00000000
        /*0050*/ 	.short	0x000c
        /*0052*/ 	.short	0x0060
        /*0054*/ 	.byte	0x00, 0xf4, 0x21, 0x00


	//----- nvinfo : EIATTR_KPARAM_INFO
	.align		4
.L_21:
        /*0058*/ 	.byte	0x04, 0x17
        /*005a*/ 	.short	(.L_23 - .L_22)
.L_22:
        /*005c*/ 	.word	0x00000000
        /*0060*/ 	.short	0x000b
        /*0062*/ 	.short	0x0058
        /*0064*/ 	.byte	0x00, 0xf4, 0x21, 0x00


	//----- nvinfo : EIATTR_KPARAM_INFO
	.align		4
.L_23:
        /*0068*/ 	.byte	0x04, 0x17
        /*006a*/ 	.short	(.L_25 - .L_24)
.L_24:
        /*006c*/ 	.word	0x00000000
        /*0070*/ 	.short	0x000a
        /*0072*/ 	.short	0x0050
        /*0074*/ 	.byte	0x00, 0xf4, 0x21, 0x00


	//----- nvinfo : EIATTR_KPARAM_INFO
	.align		4
.L_25:
        /*0078*/ 	.byte	0x04, 0x17
        /*007a*/ 	.short	(.L_27 - .L_26)
.L_26:
        /*007c*/ 	.word	0x00000000
        /*0080*/ 	.short	0x0009
        /*0082*/ 	.short	0x0048
        /*0084*/ 	.byte	0x00, 0xf4, 0x21, 0x00


	//----- nvinfo : EIATTR_KPARAM_INFO
	.align		4
.L_27:
        /*0088*/ 	.byte	0x04, 0x17
        /*008a*/ 	.short	(.L_29 - .L_28)
.L_28:
        /*008c*/ 	.word	0x00000000
        /*0090*/ 	.short	0x0008
        /*0092*/ 	.short	0x0040
        /*0094*/ 	.byte	0x00, 0xf4, 0x21, 0x00


	//----- nvinfo : EIATTR_KPARAM_INFO
	.align		4
.L_29:
        /*0098*/ 	.byte	0x04, 0x17
        /*009a*/ 	.short	(.L_31 - .L_30)
.L_30:
        /*009c*/ 	.word	0x00000000
        /*00a0*/ 	.short	0x0007
        /*00a2*/ 	.short	0x0038
        /*00a4*/ 	.byte	0x00, 0xf4, 0x21, 0x00


	//----- nvinfo : EIATTR_KPARAM_INFO
	.align		4
.L_31:
        /*00a8*/ 	.byte	0x04, 0x17
        /*00aa*/ 	.short	(.L_33 - .L_32)
.L_32:
        /*00ac*/ 	.word	0x00000000
        /*00b0*/ 	.short	0x0006
        /*00b2*/ 	.short	0x0030
        /*00b4*/ 	.byte	0x00, 0xf4, 0x21, 0x00


	//----- nvinfo : EIATTR_KPARAM_INFO
	.align		4
.L_33:
        /*00b8*/ 	.byte	0x04, 0x17
        /*00ba*/ 	.short	(.L_35 - .L_34)
.L_34:
        /*00bc*/ 	.word	0x00000000
        /*00c0*/ 	.short	0x0005
        /*00c2*/ 	.short	0x0028
        /*00c4*/ 	.byte	0x00, 0xf4, 0x21, 0x00


	//----- nvinfo : EIATTR_KPARAM_INFO
	.align		4
.L_35:
        /*00c8*/ 	.byte	0x04, 0x17
        /*00ca*/ 	.short	(.L_37 - .L_36)
.L_36:
        /*00cc*/ 	.word	0x00000000
        /*00d0*/ 	.short	0x0004
        /*00d2*/ 	.short	0x0020
        /*00d4*/ 	.byte	0x00, 0xf4, 0x21, 0x00


	//----- nvinfo : EIATTR_KPARAM_INFO
	.align		4
.L_37:
        /*00d8*/ 	.byte	0x04, 0x17
        /*00da*/ 	.short	(.L_39 - .L_38)
.L_38:
        /*00dc*/ 	.word	0x00000000
        /*00e0*/ 	.short	0x0003
        /*00e2*/ 	.short	0x0018
        /*00e4*/ 	.byte	0x00, 0xf4, 0x21, 0x00


	//----- nvinfo : EIATTR_KPARAM_INFO
	.align		4
.L_39:
        /*00e8*/ 	.byte	0x04, 0x17
        /*00ea*/ 	.short	(.L_41 - .L_40)
.L_40:
        /*00ec*/ 	.word	0x00000000
        /*00f0*/ 	.short	0x0002
        /*00f2*/ 	.short	0x0010
        /*00f4*/ 	.byte	0x00, 0xf4, 0x21, 0x00


	//----- nvinfo : EIATTR_KPARAM_INFO
	.align		4
.L_41:
        /*00f8*/ 	.byte	0x04, 0x17
        /*00fa*/ 	.short	(.L_43 - .L_42)
.L_42:
        /*00fc*/ 	.word	0x00000000
        /*0100*/ 	.short	0x0001
        /*0102*/ 	.short	0x0008
        /*0104*/ 	.byte	0x00, 0xf4, 0x21, 0x00


	//----- nvinfo : EIATTR_KPARAM_INFO
	.align		4
.L_43:
        /*0108*/ 	.byte	0x04, 0x17
        /*010a*/ 	.short	(.L_45 - .L_44)
.L_44:
        /*010c*/ 	.word	0x00000000
        /*0110*/ 	.short	0x0000
        /*0112*/ 	.short	0x0000
        /*0114*/ 	.byte	0x00, 0xf4, 0x21, 0x00


	//----- nvinfo : EIATTR_SPARSE_MMA_MASK
	.align		4
.L_45:
        /*0118*/ 	.byte	0x03, 0x50
        /*011a*/ 	.short	0x0000


	//----- nvinfo : EIATTR_MAXREG_COUNT
	.align		4
        /*011c*/ 	.byte	0x03, 0x1b
        /*011e*/ 	.short	0x00ff


	//----- nvinfo : EIATTR_EXIT_INSTR_OFFSETS
	.align		4
        /*0120*/ 	.byte	0x04, 0x1c
        /*0122*/ 	.short	(.L_47 - .L_46)


	//   ....[0]....
.L_46:
        /*0124*/ 	.word	0x00002af0


	//   ....[1]....
        /*0128*/ 	.word	0x00002b10


	//----- nvinfo : EIATTR_REQNTID
	.align		4
.L_47:
        /*012c*/ 	.byte	0x04, 0x10
        /*012e*/ 	.short	(.L_49 - .L_48)
.L_48:
        /*0130*/ 	.word	0x00000080
        /*0134*/ 	.word	0x00000001
        /*0138*/ 	.word	0x00000001


	//----- nvinfo : EIATTR_CBANK_PARAM_SIZE
	.align		4
.L_49:
        /*013c*/ 	.byte	0x03, 0x19
        /*013e*/ 	.short	0x0084


	//----- nvinfo : EIATTR_PARAM_CBANK
	.align		4
        /*0140*/ 	.byte	0x04, 0x0a
        /*0142*/ 	.short	(.L_51 - .L_50)
	.align		4
.L_50:
        /*0144*/ 	.word	index@(.nv.constant0.triton_poi_fused_cat_32)
        /*0148*/ 	.short	0x0210
        /*014a*/ 	.short	0x0084


	//----- nvinfo : EIATTR_SW_WAR
	.align		4
.L_51:
        /*014c*/ 	.byte	0x04, 0x36
        /*014e*/ 	.short	(.L_53 - .L_52)
.L_52:
        /*0150*/ 	.word	0x00000008
.L_53:


//--------------------- .nv.callgraph             --------------------------
	.section	.nv.callgraph,"",@"SHT_CUDA_CALLGRAPH"
	.align	4
	.sectionentsize	8
	.align		4
        /*0000*/ 	.word	0x00000000
	.align		4
        /*0004*/ 	.word	0xffffffff
	.align		4
        /*0008*/ 	.word	0x00000000
	.align		4
        /*000c*/ 	.word	0xfffffffe
	.align		4
        /*0010*/ 	.word	0x00000000
	.align		4
        /*0014*/ 	.word	0xfffffffd
	.align		4
        /*0018*/ 	.word	0x00000000
	.align		4
        /*001c*/ 	.word	0xfffffffc


//--------------------- .nv.constant4             --------------------------
	.section	.nv.constant4,"a",@progbits
	.align	8
	.align		8
.nv.constant4:
        /*0000*/ 	.dword	_$_str
	.align		8
        /*0008*/ 	.dword	_$_str_$_2


//--------------------- .text.triton_poi_fused_cat_32 --------------------------
	.section	.text.triton_poi_fused_cat_32,"ax",@progbits
	.align	128
        .global         triton_poi_fused_cat_32
        .type           triton_poi_fused_cat_32,@function
        .size           triton_poi_fused_cat_32,(.L_x_1 - triton_poi_fused_cat_32)
        .other          triton_poi_fused_cat_32,@"STO_CUDA_ENTRY STV_DEFAULT"
triton_poi_fused_cat_32:
.text.triton_poi_fused_cat_32:
[----:B------:R-:W0:Y:S01]  /*0000*/  LDC R1, c[0x0][0x28] ;  /* 0x00000a00ff017b82 */ /* 0x000e220000000800 */
[----:B------:R-:W1:Y:S07]  /*0010*/  S2R R0, SR_TID.X ;  /* 0x0000000000007919 */ /* 0x000e6e0000002100 */
[----:B------:R-:W2:Y:S01]  /*0020*/  LDC.64 R54, c[0x0][0x248] ;  /* 0x00009200ff367b82 */ /* 0x000ea20000000a00 */
[----:B------:R-:W-:Y:S02]  /*0030*/  CS2R R28, SRZ ;  /* 0x00000000001c7805 */ /* 0x000fe4000001ff00 */
[----:B------:R-:W-:Y:S01]  /*0040*/  CS2R R30, SRZ ;  /* 0x00000000001e7805 */ /* 0x000fe2000001ff00 */
[----:B------:R-:W3:Y:S01]  /*0050*/  S2R R3, SR_CTAID.X ;  /* 0x0000000000037919 */ /* 0x000ee20000002500 */
[----:B------:R-:W-:Y:S01]  /*0060*/  ULDC.64 UR4, c[0x0][0x208] ;  /* 0x0000820000047ab9 */ /* 0x000fe20000000a00 */
[----:B------:R-:W-:-:S02]  /*0070*/  ULDC.64 UR6, c[0x0][0x238] ;  /* 0x00008e0000067ab9 */ /* 0x000fc40000000a00 */
[----:B------:R-:W4:Y:S08]  /*0080*/  LDC.64 R42, c[0x0][0x240] ;  /* 0x00009000ff2a7b82 */ /* 0x000f300000000a00 */
[----:B------:R-:W5:Y:S08]  /*0090*/  LDC.64 R40, c[0x0][0x250] ;  /* 0x00009400ff287b82 */ /* 0x000f700000000a00 */
[----:B------:R-:W4:Y:S01]  /*00a0*/  LDC.64 R50, c[0x0][0x258] ;  /* 0x00009600ff327b82 */ /* 0x000f220000000a00 */
[----:B-1----:R-:W-:Y:S01]  /*00b0*/  IMAD.SHL.U32 R0, R0, 0x4, RZ ;  /* 0x0000000400007824 */ /* 0x002fe200078e00ff */
[----:B------:R-:W-:-:S02]  /*00c0*/  CS2R R20, SRZ ;  /* 0x0000000000147805 */ /* 0x000fc4000001ff00 */
[----:B------:R-:W-:Y:S02]  /*00d0*/  CS2R R22, SRZ ;  /* 0x0000000000167805 */ /* 0x000fe4000001ff00 */
[----:B------:R-:W-:Y:S02]  /*00e0*/  CS2R R24, SRZ ;  /* 0x0000000000187805 */ /* 0x000fe4000001ff00 */
[----:B------:R-:W-:Y:S02]  /*00f0*/  CS2R R26, SRZ ;  /* 0x00000000001a7805 */ /* 0x000fe4000001ff00 */
[----:B------:R-:W-:Y:S02]  /*0100*/  LOP3.LUT R0, R0, 0x1fc, RZ, 0xc0, !PT ;  /* 0x000001fc00007812 */ /* 0x000fe400078ec0ff */
[----:B------:R-:W-:Y:S02]  /*0110*/  CS2R R8, SRZ ;  /* 0x0000000000087805 */ /* 0x000fe4000001ff00 */
[----:B------:R-:W-:-:S02]  /*0120*/  CS2R R10, SRZ ;  /* 0x00000000000a7805 */ /* 0x000fc4000001ff00 */
[----:B------:R-:W-:Y:S02]  /*0130*/  CS2R R12, SRZ ;  /* 0x00000000000c7805 */ /* 0x000fe4000001ff00 */
[----:B------:R-:W-:Y:S01]  /*0140*/  CS2R R14, SRZ ;  /* 0x00000000000e7805 */ /* 0x000fe2000001ff00 */
[----:B---3--:R-:W-:Y:S01]  /*0150*/  IMAD R7, R3, 0x400, R0 ;  /* 0x0000040003077824 */ /* 0x008fe200078e0200 */
[----:B------:R-:W1:Y:S03]  /*0160*/  LDC.64 R32, c[0x0][0x220] ;  /* 0x00008800ff207b82 */ /* 0x000e660000000a00 */
[----:B------:R-:W-:Y:S01]  /*0170*/  VIADD R4, R7, 0x200 ;  /* 0x0000020007047836 */ /* 0x000fe20000000000 */
[----:B------:R-:W-:-:S04]  /*0180*/  SHF.R.S32.HI R60, RZ, 0x1f, R7 ;  /* 0x0000001fff3c7819 */ /* 0x000fc80000011407 */
[----:B------:R-:W-:Y:S02]  /*0190*/  LEA.HI R60, R60, R7, RZ, 0x7 ;  /* 0x000000073c3c7211 */ /* 0x000fe400078f38ff */
[----:B------:R-:W-:Y:S02]  /*01a0*/  CS2R R36, SRZ ;  /* 0x0000000000247805 */ /* 0x000fe4000001ff00 */
[----:B------:R-:W-:Y:S02]  /*01b0*/  CS2R R38, SRZ ;  /* 0x0000000000267805 */ /* 0x000fe4000001ff00 */
[----:B------:R-:W-:Y:S02]  /*01c0*/  CS2R R16, SRZ ;  /* 0x0000000000107805 */ /* 0x000fe4000001ff00 */
[----:B------:R-:W-:Y:S02]  /*01d0*/  LOP3.LUT R52, R60, 0xffffff80, RZ, 0xc0, !PT ;  /* 0xffffff803c347812 */ /* 0x000fe400078ec0ff */
[----:B------:R-:W-:Y:S01]  /*01e0*/  CS2R R18, SRZ ;  /* 0x0000000000127805 */ /* 0x000fe2000001ff00 */
[----:B------:R-:W-:Y:S01]  /*01f0*/  IMAD.MOV.U32 R59, RZ, RZ, 0x3e800000 ;  /* 0x3e800000ff3b7424 */ /* 0x000fe200078e00ff */
[----:B------:R-:W-:Y:S01]  /*0200*/  CS2R R34, SRZ ;  /* 0x0000000000227805 */ /* 0x000fe2000001ff00 */
[----:B------:R-:W3:Y:S01]  /*0210*/  LDC.64 R62, c[0x0][0x218] ;  /* 0x00008600ff3e7b82 */ /* 0x000ee20000000a00 */
[----:B------:R-:W-:-:S04]  /*0220*/  IMAD.IADD R52, R7, 0x1, -R52 ;  /* 0x0000000107347824 */ /* 0x000fc800078e0a34 */
[C---:B--2---:R-:W-:Y:S01]  /*0230*/  IMAD.WIDE R54, R52.reuse, 0x4, R54 ;  /* 0x0000000434367825 */ /* 0x044fe200078e0236 */
[----:B------:R-:W-:-:S04]  /*0240*/  LOP3.LUT R0, R52, 0xffffffe0, RZ, 0xc0, !PT ;  /* 0xffffffe034007812 */ /* 0x000fc800078ec0ff */
[----:B------:R-:W-:-:S04]  /*0250*/  ISETP.NE.AND P2, PT, R0, 0x20, PT ;  /* 0x000000200000780c */ /* 0x000fc80003f45270 */
[----:B------:R-:W-:-:S13]  /*0260*/  ISETP.LT.AND P3, PT, R4, 0x1d1200, !P2 ;  /* 0x001d12000400780c */ /* 0x000fda0005761270 */
[----:B------:R-:W2:Y:S01]  /*0270*/  @P3 LDG.E.EL.128 R28, desc[UR4][R54.64+-0x80] ;  /* 0xffff8004361c3981 */ /* 0x000ea2000c2e1d00 */
[----:B------:R-:W-:Y:S01]  /*0280*/  SHF.R.S32.HI R3, RZ, 0x15, R3 ;  /* 0x00000015ff037819 */ /* 0x000fe20000011403 */
[----:B----4-:R-:W-:Y:S01]  /*0290*/  IMAD.WIDE R42, R52, 0x4, R42 ;  /* 0x00000004342a7825 */ /* 0x010fe200078e022a */
[----:B------:R-:W-:Y:S02]  /*02a0*/  SHF.R.S32.HI R58, RZ, 0x1f, R52 ;  /* 0x0000001fff3a7819 */ /* 0x000fe40000011434 */
[----:B------:R-:W-:Y:S02]  /*02b0*/  SGXT R3, R3, 0x1 ;  /* 0x000000010303781a */ /* 0x000fe40000000200 */
[----:B------:R-:W4:Y:S02]  /*02c0*/  @P3 LDG.E.EL.128 R24, desc[UR4][R42.64+-0x80] ;  /* 0xffff80042a183981 */ /* 0x000f24000c2e1d00 */
[----:B------:R-:W-:-:S04]  /*02d0*/  LEA.HI R3, R3, R4, RZ, 0x7 ;  /* 0x0000000403037211 */ /* 0x000fc800078f38ff */
[----:B------:R-:W-:-:S05]  /*02e0*/  SHF.R.S32.HI R57, RZ, 0x7, R3 ;  /* 0x00000007ff397819 */ /* 0x000fca0000011403 */
[----:B------:R-:W-:-:S05]  /*02f0*/  IMAD.SHL.U32 R45, R57, 0x20, RZ ;  /* 0x00000020392d7824 */ /* 0x000fca00078e00ff */
[----:B------:R-:W-:-:S04]  /*0300*/  IADD3 R0, P0, R52, R45, RZ ;  /* 0x0000002d34007210 */ /* 0x000fc80007f1e0ff */
[----:B------:R-:W-:Y:S02]  /*0310*/  LEA.HI.X.SX32 R3, R45, R58, 0x1, P0 ;  /* 0x0000003a2d037211 */ /* 0x000fe400000f0eff */
[----:B------:R-:W-:-:S04]  /*0320*/  LEA R2, P0, R0, UR6, 0x2 ;  /* 0x0000000600027c11 */ /* 0x000fc8000f8010ff */
[----:B------:R-:W-:-:S05]  /*0330*/  LEA.HI.X R3, R0, UR7, R3, 0x2, P0 ;  /* 0x0000000700037c11 */ /* 0x000fca00080f1403 */
[----:B------:R-:W3:Y:S01]  /*0340*/  @P3 LDG.E.EL.128 R20, desc[UR4][R2.64+-0x80] ;  /* 0xffff800402143981 */ /* 0x000ee2000c2e1d00 */
[----:B-----5:R-:W-:-:S04]  /*0350*/  IMAD.WIDE R40, R52, 0x4, R40 ;  /* 0x0000000434287825 */ /* 0x020fc800078e0228 */
[C---:B0-----:R-:W-:Y:S01]  /*0360*/  IMAD.WIDE R50, R52.reuse, 0x4, R50 ;  /* 0x0000000434327825 */ /* 0x041fe200078e0232 */
[----:B------:R-:W5:Y:S04]  /*0370*/  @P3 LDG.E.EL.128 R8, desc[UR4][R40.64+-0x80] ;  /* 0xffff800428083981 */ /* 0x000f68000c2e1d00 */
[----:B------:R-:W3:Y:S01]  /*0380*/  @P3 LDG.E.EL.128 R12, desc[UR4][R50.64+-0x80] ;  /* 0xffff8004320c3981 */ /* 0x000ee2000c2e1d00 */
[----:B------:R-:W-:-:S04]  /*0390*/  ISETP.GE.AND P0, PT, R52, 0x20, PT ;  /* 0x000000203400780c */ /* 0x000fc80003f06270 */
[----:B------:R-:W-:Y:S01]  /*03a0*/  ISETP.LT.AND P6, PT, R7, 0x1d1200, !P0 ;  /* 0x001d12000700780c */ /* 0x000fe200047c1270 */
[----:B-1----:R-:W-:-:S12]  /*03b0*/  IMAD.WIDE R32, R52, 0x4, R32 ;  /* 0x0000000434207825 */ /* 0x002fd800078e0220 */
[----:B------:R-:W3:Y:S01]  /*03c0*/  @P6 LDG.E.EL.128 R36, desc[UR4][R32.64] ;  /* 0x0000000420246981 */ /* 0x000ee2000c2e1d00 */
[----:B------:R-:W-:-:S13]  /*03d0*/  ISETP.LT.AND P5, PT, R4, 0x1d1200, !P0 ;  /* 0x001d12000400780c */ /* 0x000fda00047a1270 */
[----:B------:R0:W3:Y:S02]  /*03e0*/  @P5 LDG.E.EL.128 R16, desc[UR4][R32.64] ;  /* 0x0000000420105981 */ /* 0x0000e4000c2e1d00 */
[----:B0-----:R-:W-:Y:S02]  /*03f0*/  CS2R R32, SRZ ;  /* 0x0000000000207805 */ /* 0x001fe4000001ff00 */
[----:B------:R-:W-:-:S05]  /*0400*/  SHF.R.S32.HI R60, RZ, 0x7, R60 ;  /* 0x00000007ff3c7819 */ /* 0x000fca000001143c */
[----:B------:R-:W-:Y:S01]  /*0410*/  IMAD.SHL.U32 R49, R60, 0x20, RZ ;  /* 0x000000203c317824 */ /* 0x000fe200078e00ff */
[----:B--2---:R-:W-:-:S05]  /*0420*/  SEL R28, R28, RZ, P3 ;  /* 0x000000ff1c1c7207 */ /* 0x004fca0001800000 */
[----:B------:R-:W-:Y:S01]  /*0430*/  FADD R28, R28, 0.0010000000474974513054 ;  /* 0x3a83126f1c1c7421 */ /* 0x000fe20000000000 */
[----:B------:R-:W-:-:S05]  /*0440*/  SEL R29, R29, RZ, P3 ;  /* 0x000000ff1d1d7207 */ /* 0x000fca0001800000 */
[----:B------:R-:W0:Y:S01]  /*0450*/  MUFU.SQRT R28, R28 ;  /* 0x0000001c001c7308 */ /* 0x000e220000002000 */
[----:B------:R-:W-:Y:S01]  /*0460*/  FADD R29, R29, 0.0010000000474974513054 ;  /* 0x3a83126f1d1d7421 */ /* 0x000fe20000000000 */
[----:B------:R-:W-:-:S06]  /*0470*/  SEL R30, R30, RZ, P3 ;  /* 0x000000ff1e1e7207 */ /* 0x000fcc0001800000 */
[----:B------:R-:W1:Y:S01]  /*0480*/  MUFU.SQRT R29, R29 ;  /* 0x0000001d001d7308 */ /* 0x000e620000002000 */
[----:B0-----:R-:W-:Y:S01]  /*0490*/  FSETP.GT.AND P1, PT, R28, 8.50705917302346158658e+37, PT ;  /* 0x7e8000001c00780b */ /* 0x001fe20003f24000 */
[----:B------:R-:W-:Y:S01]  /*04a0*/  FADD R30, R30, 0.0010000000474974513054 ;  /* 0x3a83126f1e1e7421 */ /* 0x000fe20000000000 */
[----:B------:R-:W-:Y:S02]  /*04b0*/  FSETP.GEU.AND P4, PT, R28, 1.175494350822287508e-38, PT ;  /* 0x008000001c00780b */ /* 0x000fe40003f8e000 */
[----:B------:R-:W-:-:S03]  /*04c0*/  FSEL R3, R59, 1, P1 ;  /* 0x3f8000003b037808 */ /* 0x000fc60000800000 */
[----:B------:R-:W0:Y:S01]  /*04d0*/  MUFU.SQRT R30, R30 ;  /* 0x0000001e001e7308 */ /* 0x000e220000002000 */
[----:B------:R-:W-:-:S05]  /*04e0*/  SEL R31, R31, RZ, P3 ;  /* 0x000000ff1f1f7207 */ /* 0x000fca0001800000 */
[----:B------:R-:W-:Y:S01]  /*04f0*/  @P1 FMUL R28, R28, 0.25 ;  /* 0x3e8000001c1c1820 */ /* 0x000fe20000400000 */
[----:B-1----:R-:W-:Y:S01]  /*0500*/  FSETP.GT.AND P1, PT, R29, 8.50705917302346158658e+37, PT ;  /* 0x7e8000001d00780b */ /* 0x002fe20003f24000 */
[----:B------:R-:W-:Y:S01]  /*0510*/  FADD R31, R31, 0.0010000000474974513054 ;  /* 0x3a83126f1f1f7421 */ /* 0x000fe20000000000 */
[----:B------:R-:W-:Y:S01]  /*0520*/  @!P4 FMUL R3, R3, 16777216 ;  /* 0x4b8000000303c820 */ /* 0x000fe20000400000 */
[----:B------:R-:W-:Y:S01]  /*0530*/  @!P4 FMUL R28, R28, 16777216 ;  /* 0x4b8000001c1cc820 */ /* 0x000fe20000400000 */
[----:B------:R-:W-:Y:S02]  /*0540*/  FSETP.GEU.AND P4, PT, R29, 1.175494350822287508e-38, PT ;  /* 0x008000001d00780b */ /* 0x000fe40003f8e000 */
[----:B------:R-:W-:Y:S01]  /*0550*/  FSEL R44, R59, 1, P1 ;  /* 0x3f8000003b2c7808 */ /* 0x000fe20000800000 */
[----:B------:R-:W1:Y:S06]  /*0560*/  MUFU.SQRT R31, R31 ;  /* 0x0000001f001f7308 */ /* 0x000e6c0000002000 */
[----:B------:R-:W-:Y:S01]  /*0570*/  @P1 FMUL R29, R29, 0.25 ;  /* 0x3e8000001d1d1820 */ /* 0x000fe20000400000 */
[----:B0-----:R-:W-:-:S03]  /*0580*/  FSETP.GT.AND P1, PT, R30, 8.50705917302346158658e+37, PT ;  /* 0x7e8000001e00780b */ /* 0x001fc60003f24000 */
[----:B------:R-:W-:Y:S01]  /*0590*/  @!P4 FMUL R29, R29, 16777216 ;  /* 0x4b8000001d1dc820 */ /* 0x000fe20000400000 */
[----:B------:R-:W-:Y:S01]  /*05a0*/  @!P4 FMUL R44, R44, 16777216 ;  /* 0x4b8000002c2cc820 */ /* 0x000fe20000400000 */
[----:B------:R-:W-:Y:S02]  /*05b0*/  FSETP.GEU.AND P4, PT, R30, 1.175494350822287508e-38, PT ;  /* 0x008000001e00780b */ /* 0x000fe40003f8e000 */
[----:B------:R-:W-:-:S06]  /*05c0*/  FSEL R5, R59, 1, P1 ;  /* 0x3f8000003b057808 */ /* 0x000fcc0000800000 */
[----:B------:R-:W-:Y:S01]  /*05d0*/  @P1 FMUL R30, R30, 0.25 ;  /* 0x3e8000001e1e1820 */ /* 0x000fe20000400000 */
[----:B-1----:R-:W-:-:S04]  /*05e0*/  FSETP.GT.AND P1, PT, R31, 8.50705917302346158658e+37, PT ;  /* 0x7e8000001f00780b */ /* 0x002fc80003f24000 */
[----:B------:R-:W-:Y:S01]  /*05f0*/  @!P4 FMUL R30, R30, 16777216 ;  /* 0x4b8000001e1ec820 */ /* 0x000fe20000400000 */
[----:B------:R-:W-:Y:S01]  /*0600*/  @!P4 FMUL R5, R5, 16777216 ;  /* 0x4b8000000505c820 */ /* 0x000fe20000400000 */
[----:B------:R-:W-:Y:S02]  /*0610*/  FSETP.GEU.AND P4, PT, R31, 1.175494350822287508e-38, PT ;  /* 0x008000001f00780b */ /* 0x000fe40003f8e000 */
[----:B------:R-:W-:-:S05]  /*0620*/  FSEL R0, R59, 1, P1 ;  /* 0x3f8000003b007808 */ /* 0x000fca0000800000 */
[----:B------:R-:W-:Y:S01]  /*0630*/  @P1 FMUL R31, R31, 0.25 ;  /* 0x3e8000001f1f1820 */ /* 0x000fe20000400000 */
[----:B------:R-:W-:-:S13]  /*0640*/  ISETP.LT.AND P1, PT, R7, 0x1d1200, !P2 ;  /* 0x001d12000700780c */ /* 0x000fda0005721270 */
[----:B------:R0:W2:Y:S01]  /*0650*/  @P1 LDG.E.EL.128 R32, desc[UR4][R54.64+-0x80] ;  /* 0xffff800436201981 */ /* 0x0000a2000c2e1d00 */
[----:B------:R-:W1:Y:S01]  /*0660*/  MUFU.RCP R30, R30 ;  /* 0x0000001e001e7308 */ /* 0x000e620000001000 */
[----:B------:R-:W-:-:S07]  /*0670*/  @!P4 FMUL R31, R31, 16777216 ;  /* 0x4b8000001f1fc820 */ /* 0x000fce0000400000 */
[----:B------:R1:W1:Y:S08]  /*0680*/  MUFU.RCP R6, R28 ;  /* 0x0000001c00067308 */ /* 0x0002700000001000 */
[----:B------:R-:W5:Y:S01]  /*0690*/  MUFU.RCP R29, R29 ;  /* 0x0000001d001d7308 */ /* 0x000f620000001000 */
[----:B------:R-:W-:Y:S01]  /*06a0*/  @!P4 FMUL R0, R0, 16777216 ;  /* 0x4b8000000000c820 */ /* 0x000fe20000400000 */
[----:B----4-:R-:W-:Y:S01]  /*06b0*/  SEL R26, R26, RZ, P3 ;  /* 0x000000ff1a1a7207 */ /* 0x010fe20001800000 */
[----:B0-----:R-:W0:Y:S05]  /*06c0*/  LDC.64 R54, c[0x0][0x210] ;  /* 0x00008400ff367b82 */ /* 0x001e2a0000000a00 */
[----:B------:R-:W4:Y:S01]  /*06d0*/  MUFU.RCP R31, R31 ;  /* 0x0000001f001f7308 */ /* 0x000f220000001000 */
[----:B-1----:R-:W-:Y:S01]  /*06e0*/  FMUL R28, R30, R5 ;  /* 0x000000051e1c7220 */ /* 0x002fe20000400000 */
[----:B------:R-:W-:Y:S01]  /*06f0*/  IADD3 R47, P4, R52, R49, RZ ;  /* 0x00000031342f7210 */ /* 0x000fe20007f9e0ff */
[----:B------:R-:W-:Y:S01]  /*0700*/  FMUL R6, R6, R3 ;  /* 0x0000000306067220 */ /* 0x000fe20000400000 */
[----:B---3--:R-:W-:-:S02]  /*0710*/  SEL R5, R20, RZ, P3 ;  /* 0x000000ff14057207 */ /* 0x008fc40001800000 */
[----:B------:R-:W-:Y:S02]  /*0720*/  SEL R20, R21, RZ, P3 ;  /* 0x000000ff15147207 */ /* 0x000fe40001800000 */
[----:B------:R-:W-:Y:S02]  /*0730*/  SEL R3, R22, RZ, P3 ;  /* 0x000000ff16037207 */ /* 0x000fe40001800000 */
[----:B------:R-:W-:Y:S02]  /*0740*/  SEL R25, R25, RZ, P3 ;  /* 0x000000ff19197207 */ /* 0x000fe40001800000 */
[----:B------:R-:W-:Y:S02]  /*0750*/  SEL R23, R23, RZ, P3 ;  /* 0x000000ff17177207 */ /* 0x000fe40001800000 */
[----:B------:R-:W-:Y:S02]  /*0760*/  SEL R22, R27, RZ, P3 ;  /* 0x000000ff1b167207 */ /* 0x000fe40001800000 */
[----:B------:R-:W-:-:S02]  /*0770*/  LEA.HI.X.SX32 R48, R49, R58, 0x1, P4 ;  /* 0x0000003a31307211 */ /* 0x000fc400020f0eff */
[----:B------:R-:W-:Y:S01]  /*0780*/  SEL R24, R24, RZ, P3 ;  /* 0x000000ff18187207 */ /* 0x000fe20001800000 */
[----:B-----5:R-:W-:Y:S01]  /*0790*/  FMUL R29, R29, R44 ;  /* 0x0000002c1d1d7220 */ /* 0x020fe20000400000 */
[----:B------:R-:W-:Y:S01]  /*07a0*/  LEA R46, P4, R47, UR6, 0x2 ;  /* 0x000000062f2e7c11 */ /* 0x000fe2000f8810ff */
[----:B------:R-:W-:Y:S01]  /*07b0*/  FADD R3, R3, -R26 ;  /* 0x8000001a03037221 */ /* 0x000fe20000000000 */
[----:B------:R-:W-:Y:S01]  /*07c0*/  FADD R20, R20, -R25 ;  /* 0x8000001914147221 */ /* 0x000fe20000000000 */
[----:B----4-:R-:W-:Y:S01]  /*07d0*/  FMUL R31, R31, R0 ;  /* 0x000000001f1f7220 */ /* 0x010fe20000400000 */
[----:B------:R-:W-:Y:S01]  /*07e0*/  FADD R0, R23, -R22 ;  /* 0x8000001617007221 */ /* 0x000fe20000000000 */
[----:B------:R-:W-:Y:S01]  /*07f0*/  LEA.HI.X R47, R47, UR7, R48, 0x2, P4 ;  /* 0x000000072f2f7c11 */ /* 0x000fe2000a0f1430 */
[----:B------:R-:W-:Y:S01]  /*0800*/  FADD R21, R5, -R24 ;  /* 0x8000001805157221 */ /* 0x000fe20000000000 */
[----:B------:R-:W-:Y:S01]  /*0810*/  FMUL R5, R28, R3 ;  /* 0x000000031c057220 */ /* 0x000fe20000400000 */
[----:B------:R-:W-:Y:S01]  /*0820*/  FMUL R48, R29, R20 ;  /* 0x000000141d307220 */ /* 0x000fe20000400000 */
[----:B------:R-:W-:Y:S01]  /*0830*/  SEL R3, R11, RZ, P3 ;  /* 0x000000ff0b037207 */ /* 0x000fe20001800000 */
[----:B------:R-:W-:Y:S01]  /*0840*/  FMUL R0, R31, R0 ;  /* 0x000000001f007220 */ /* 0x000fe20000400000 */
[----:B------:R-:W-:-:S02]  /*0850*/  SEL R20, R15, RZ, P3 ;  /* 0x000000ff0f147207 */ /* 0x000fc40001800000 */
[----:B------:R-:W-:Y:S01]  /*0860*/  SEL R61, R8, RZ, P3 ;  /* 0x000000ff083d7207 */ /* 0x000fe20001800000 */
[----:B------:R-:W-:Y:S01]  /*0870*/  FMUL R6, R6, R21 ;  /* 0x0000001506067220 */ /* 0x000fe20000400000 */
[----:B------:R-:W-:Y:S01]  /*0880*/  SEL R10, R10, RZ, P3 ;  /* 0x000000ff0a0a7207 */ /* 0x000fe20001800000 */
[----:B------:R-:W-:Y:S01]  /*0890*/  FFMA R3, R3, R0, R20 ;  /* 0x0000000003037223 */ /* 0x000fe20000000014 */
[----:B------:R-:W-:Y:S02]  /*08a0*/  SEL R11, R14, RZ, P3 ;  /* 0x000000ff0e0b7207 */ /* 0x000fe40001800000 */
[----:B------:R-:W-:Y:S02]  /*08b0*/  CS2R R28, SRZ ;  /* 0x00000000001c7805 */ /* 0x000fe4000001ff00 */
[----:B------:R-:W-:Y:S02]  /*08c0*/  SEL R9, R9, RZ, P3 ;  /* 0x000000ff09097207 */ /* 0x000fe40001800000 */
[----:B------:R-:W-:-:S02]  /*08d0*/  CS2R R30, SRZ ;  /* 0x00000000001e7805 */ /* 0x000fc4000001ff00 */
[----:B------:R-:W-:Y:S02]  /*08e0*/  SEL R8, R13, RZ, P3 ;  /* 0x000000ff0d087207 */ /* 0x000fe40001800000 */
[----:B------:R-:W-:Y:S02]  /*08f0*/  CS2R R20, SRZ ;  /* 0x0000000000147805 */ /* 0x000fe4000001ff00 */
[----:B------:R-:W-:Y:S01]  /*0900*/  CS2R R22, SRZ ;  /* 0x0000000000167805 */ /* 0x000fe2000001ff00 */
[----:B------:R-:W-:Y:S01]  /*0910*/  FFMA R5, R10, R5, R11 ;  /* 0x000000050a057223 */ /* 0x000fe2000000000b */
[----:B------:R-:W-:Y:S02]  /*0920*/  CS2R R24, SRZ ;  /* 0x0000000000187805 */ /* 0x000fe4000001ff00 */
[----:B------:R-:W-:Y:S01]  /*0930*/  CS2R R26, SRZ ;  /* 0x00000000001a7805 */ /* 0x000fe2000001ff00 */
[----:B------:R-:W-:Y:S01]  /*0940*/  FFMA R0, R9, R48, R8 ;  /* 0x0000003009007223 */ /* 0x000fe20000000008 */
[----:B------:R-:W-:-:S02]  /*0950*/  CS2R R8, SRZ ;  /* 0x0000000000087805 */ /* 0x000fc4000001ff00 */
[----:B------:R-:W-:Y:S01]  /*0960*/  CS2R R10, SRZ ;  /* 0x00000000000a7805 */ /* 0x000fe2000001ff00 */
[----:B------:R-:W3:Y:S01]  /*0970*/  @P1 LDG.E.EL.128 R28, desc[UR4][R42.64+-0x80] ;  /* 0xffff80042a1c1981 */ /* 0x000ee2000c2e1d00 */
[----:B------:R-:W-:Y:S01]  /*0980*/  IMAD.IADD R45, R52, 0x1, R45 ;  /* 0x00000001342d7824 */ /* 0x000fe200078e022d */
[----:B------:R-:W-:Y:S01]  /*0990*/  SEL R44, R12, RZ, P3 ;  /* 0x000000ff0c2c7207 */ /* 0x000fe20001800000 */
[----:B------:R-:W-:Y:S01]  /*09a0*/  IMAD.WIDE R62, R52, 0x4, R62 ;  /* 0x00000004343e7825 */ /* 0x000fe200078e023e */
[----:B------:R0:W4:Y:S01]  /*09b0*/  @P1 LDG.E.EL.128 R20, desc[UR4][R46.64+-0x80] ;  /* 0xffff80042e141981 */ /* 0x000122000c2e1d00 */
[----:B------:R-:W-:Y:S01]  /*09c0*/  SEL R36, R36, RZ, P6 ;  /* 0x000000ff24247207 */ /* 0x000fe20003000000 */
[----:B------:R-:W-:Y:S02]  /*09d0*/  ULDC.64 UR6, c[0x0][0x260] ;  /* 0x0000980000067ab9 */ /* 0x000fe40000000a00 */
[----:B------:R1:W5:Y:S04]  /*09e0*/  @P1 LDG.E.EL.128 R24, desc[UR4][R40.64+-0x80] ;  /* 0xffff800428181981 */ /* 0x000368000c2e1d00 */
[----:B------:R-:W3:Y:S01]  /*09f0*/  @P1 LDG.E.EL.128 R8, desc[UR4][R50.64+-0x80] ;  /* 0xffff800432081981 */ /* 0x000ee2000c2e1d00 */
[----:B------:R-:W-:-:S02]  /*0a00*/  CS2R R12, SRZ ;  /* 0x00000000000c7805 */ /* 0x000fc4000001ff00 */
[----:B------:R-:W-:Y:S01]  /*0a10*/  CS2R R14, SRZ ;  /* 0x00000000000e7805 */ /* 0x000fe2000001ff00 */
[----:B0-----:R-:W-:-:S04]  /*0a20*/  IMAD.WIDE R46, R45, 0x4, R54 ;  /* 0x000000042d2e7825 */ /* 0x001fc800078e0236 */
[----:B------:R-:W-:Y:S01]  /*0a30*/  FFMA R6, R61, R6, R44 ;  /* 0x000000063d067223 */ /* 0x000fe2000000002c */
[----:B------:R-:W-:Y:S01]  /*0a40*/  CS2R R44, SRZ ;  /* 0x00000000002c7805 */ /* 0x000fe2000001ff00 */
[----:B------:R0:W3:Y:S01]  /*0a50*/  @P5 LDG.E.EL.128 R12, desc[UR4][R46.64] ;  /* 0x000000042e0c5981 */ /* 0x0000e2000c2e1d00 */
[----:B-1----:R-:W-:Y:S02]  /*0a60*/  CS2R R40, SRZ ;  /* 0x0000000000287805 */ /* 0x002fe4000001ff00 */
[----:B------:R-:W-:Y:S01]  /*0a70*/  CS2R R42, SRZ ;  /* 0x00000000002a7805 */ /* 0x000fe2000001ff00 */
[----:B------:R-:W-:Y:S01]  /*0a80*/  IMAD.IADD R49, R52, 0x1, R49 ;  /* 0x0000000134317824 */ /* 0x000fe200078e0231 */
[----:B0-----:R-:W-:-:S04]  /*0a90*/  CS2R R46, SRZ ;  /* 0x00000000002e7805 */ /* 0x001fc8000001ff00 */
[----:B------:R-:W3:Y:S04]  /*0aa0*/  @P6 LDG.E.EL.128 R40, desc[UR4][R62.64] ;  /* 0x000000043e286981 */ /* 0x000ee8000c2e1d00 */
[----:B------:R0:W3:Y:S01]  /*0ab0*/  @P5 LDG.E.EL.128 R44, desc[UR4][R62.64] ;  /* 0x000000043e2c5981 */ /* 0x0000e2000c2e1d00 */
[----:B------:R-:W-:Y:S01]  /*0ac0*/  IMAD.WIDE R54, R49, 0x4, R54 ;  /* 0x0000000431367825 */ /* 0x000fe200078e0236 */
[----:B------:R-:W-:Y:S02]  /*0ad0*/  CS2R R48, SRZ ;  /* 0x0000000000307805 */ /* 0x000fe4000001ff00 */
[----:B------:R-:W-:-:S06]  /*0ae0*/  CS2R R50, SRZ ;  /* 0x0000000000327805 */ /* 0x000fcc000001ff00 */
[----:B------:R1:W5:Y:S01]  /*0af0*/  @P6 LDG.E.EL.128 R48, desc[UR4][R54.64] ;  /* 0x0000000436306981 */ /* 0x000362000c2e1d00 */
[----:B------:R-:W-:Y:S01]  /*0b00*/  FADD R56, R36, 0.0010000000474974513054 ;  /* 0x3a83126f24387421 */ /* 0x000fe20000000000 */
[----:B------:R-:W-:-:S05]  /*0b10*/  SEL R36, R37, RZ, P6 ;  /* 0x000000ff25247207 */ /* 0x000fca0003000000 */
[----:B------:R-:W0:Y:S01]  /*0b20*/  MUFU.SQRT R56, R56 ;  /* 0x0000003800387308 */ /* 0x000e220000002000 */
[----:B------:R-:W-:-:S07]  /*0b30*/  FADD R36, R36, 0.0010000000474974513054 ;  /* 0x3a83126f24247421 */ /* 0x000fce0000000000 */
[----:B------:R-:W1:Y:S01]  /*0b40*/  MUFU.SQRT R61, R36 ;  /* 0x00000024003d7308 */ /* 0x000e620000002000 */
[C---:B0-----:R-:W-:Y:S02]  /*0b50*/  FSETP.GT.AND P4, PT, R56.reuse, 8.50705917302346158658e+37, PT ;  /* 0x7e8000003800780b */ /* 0x041fe40003f84000 */
[----:B------:R-:W-:Y:S02]  /*0b60*/  FSETP.GEU.AND P3, PT, R56, 1.175494350822287508e-38, PT ;  /* 0x008000003800780b */ /* 0x000fe40003f6e000 */
[----:B------:R-:W-:Y:S02]  /*0b70*/  SEL R37, R38, RZ, P6 ;  /* 0x000000ff26257207 */ /* 0x000fe40003000000 */
[----:B------:R-:W-:-:S03]  /*0b80*/  FSEL R63, R59, 1, P4 ;  /* 0x3f8000003b3f7808 */ /* 0x000fc60002000000 */
[----:B------:R-:W-:-:S04]  /*0b90*/  FADD R37, R37, 0.0010000000474974513054 ;  /* 0x3a83126f25257421 */ /* 0x000fc80000000000 */
[----:B------:R-:W-:Y:S01]  /*0ba0*/  @P4 FMUL R56, R56, 0.25 ;  /* 0x3e80000038384820 */ /* 0x000fe20000400000 */
[----:B-1----:R-:W-:Y:S01]  /*0bb0*/  FSETP.GT.AND P4, PT, R61, 8.50705917302346158658e+37, PT ;  /* 0x7e8000003d00780b */ /* 0x002fe20003f84000 */
[----:B------:R-:W-:Y:S02]  /*0bc0*/  @!P3 FMUL R63, R63, 16777216 ;  /* 0x4b8000003f3fb820 */ /* 0x000fe40000400000 */
[----:B------:R-:W-:Y:S01]  /*0bd0*/  @!P3 FMUL R56, R56, 16777216 ;  /* 0x4b8000003838b820 */ /* 0x000fe20000400000 */
[----:B------:R-:W-:Y:S01]  /*0be0*/  FSETP.GEU.AND P3, PT, R61, 1.175494350822287508e-38, PT ;  /* 0x008000003d00780b */ /* 0x000fe20003f6e000 */
[----:B------:R-:W0:Y:S01]  /*0bf0*/  MUFU.SQRT R37, R37 ;  /* 0x0000002500257308 */ /* 0x000e220000002000 */
[----:B------:R-:W-:-:S07]  /*0c00*/  SEL R38, R39, RZ, P6 ;  /* 0x000000ff27267207 */ /* 0x000fce0003000000 */
[----:B------:R-:W-:Y:S01]  /*0c10*/  @P4 FMUL R61, R61, 0.25 ;  /* 0x3e8000003d3d4820 */ /* 0x000fe20000400000 */
[----:B------:R-:W-:-:S03]  /*0c20*/  FADD R38, R38, 0.0010000000474974513054 ;  /* 0x3a83126f26267421 */ /* 0x000fc60000000000 */
[----:B------:R-:W-:Y:S01]  /*0c30*/  @!P3 FMUL R61, R61, 16777216 ;  /* 0x4b8000003d3db820 */ /* 0x000fe20000400000 */
[----:B------:R-:W-:-:S03]  /*0c40*/  FSEL R39, R59, 1, P4 ;  /* 0x3f8000003b277808 */ /* 0x000fc60002000000 */
[----:B------:R-:W1:Y:S01]  /*0c50*/  MUFU.RCP R54, R61 ;  /* 0x0000003d00367308 */ /* 0x000e620000001000 */
[----:B0-----:R-:W-:Y:S01]  /*0c60*/  FSETP.GT.AND P4, PT, R37, 8.50705917302346158658e+37, PT ;  /* 0x7e8000002500780b */ /* 0x001fe20003f84000 */
[----:B------:R-:W-:Y:S01]  /*0c70*/  @!P3 FMUL R39, R39, 16777216 ;  /* 0x4b8000002727b820 */ /* 0x000fe20000400000 */
[----:B------:R-:W-:-:S05]  /*0c80*/  FSETP.GEU.AND P3, PT, R37, 1.175494350822287508e-38, PT ;  /* 0x008000002500780b */ /* 0x000fca0003f6e000 */
[----:B------:R-:W0:Y:S01]  /*0c90*/  MUFU.SQRT R38, R38 ;  /* 0x0000002600267308 */ /* 0x000e220000002000 */
[----:B------:R-:W-:-:S05]  /*0ca0*/  SEL R16, R16, RZ, P5 ;  /* 0x000000ff10107207 */ /* 0x000fca0002800000 */
[----:B------:R-:W-:Y:S01]  /*0cb0*/  FADD R16, R16, 0.0010000000474974513054 ;  /* 0x3a83126f10107421 */ /* 0x000fe20000000000 */
[----:B-1----:R-:W-:Y:S01]  /*0cc0*/  FMUL R54, R54, R39 ;  /* 0x0000002736367220 */ /* 0x002fe20000400000 */
[----:B------:R1:W-:Y:S01]  /*0cd0*/  MUFU.RCP R36, R56 ;  /* 0x0000003800247308 */ /* 0x0003e20000001000 */
[----:B------:R-:W-:-:S07]  /*0ce0*/  @P4 FMUL R37, R37, 0.25 ;  /* 0x3e80000025254820 */ /* 0x000fce0000400000 */
[----:B------:R-:W0:Y:S01]  /*0cf0*/  MUFU.SQRT R39, R16 ;  /* 0x0000001000277308 */ /* 0x000e220000002000 */
[----:B-1----:R-:W-:Y:S02]  /*0d00*/  FSEL R56, R59, 1, P4 ;  /* 0x3f8000003b387808 */ /* 0x002fe40002000000 */
[----:B0-----:R-:W-:Y:S01]  /*0d10*/  FSETP.GT.AND P4, PT, R38, 8.50705917302346158658e+37, PT ;  /* 0x7e8000002600780b */ /* 0x001fe20003f84000 */
[----:B------:R-:W-:Y:S02]  /*0d20*/  @!P3 FMUL R37, R37, 16777216 ;  /* 0x4b8000002525b820 */ /* 0x000fe40000400000 */
[----:B------:R-:W-:Y:S01]  /*0d30*/  @!P3 FMUL R56, R56, 16777216 ;  /* 0x4b8000003838b820 */ /* 0x000fe20000400000 */
[----:B------:R-:W-:Y:S02]  /*0d40*/  FSETP.GEU.AND P3, PT, R38, 1.175494350822287508e-38, PT ;  /* 0x008000002600780b */ /* 0x000fe40003f6e000 */
[----:B------:R-:W-:Y:S02]  /*0d50*/  FSEL R61, R59, 1, P4 ;  /* 0x3f8000003b3d7808 */ /* 0x000fe40002000000 */
[----:B------:R-:W-:-:S05]  /*0d60*/  SEL R17, R17, RZ, P5 ;  /* 0x000000ff11117207 */ /* 0x000fca0002800000 */
[----:B------:R-:W-:Y:S01]  /*0d70*/  @P4 FMUL R38, R38, 0.25 ;  /* 0x3e80000026264820 */ /* 0x000fe20000400000 */
[----:B------:R-:W-:Y:S01]  /*0d80*/  FSETP.GT.AND P4, PT, R39, 8.50705917302346158658e+37, PT ;  /* 0x7e8000002700780b */ /* 0x000fe20003f84000 */
[----:B------:R-:W0:Y:S01]  /*0d90*/  MUFU.RCP R55, R37 ;  /* 0x0000002500377308 */ /* 0x000e220000001000 */
[----:B------:R-:W-:Y:S01]  /*0da0*/  FADD R17, R17, 0.0010000000474974513054 ;  /* 0x3a83126f11117421 */ /* 0x000fe20000000000 */
[----:B------:R-:W-:Y:S01]  /*0db0*/  @!P3 FMUL R38, R38, 16777216 ;  /* 0x4b8000002626b820 */ /* 0x000fe20000400000 */
[----:B------:R-:W-:Y:S01]  /*0dc0*/  @!P3 FMUL R61, R61, 16777216 ;  /* 0x4b8000003d3db820 */ /* 0x000fe20000400000 */
[----:B------:R-:W-:-:S04]  /*0dd0*/  FSETP.GEU.AND P3, PT, R39, 1.175494350822287508e-38, PT ;  /* 0x008000002700780b */ /* 0x000fc80003f6e000 */
[----:B------:R-:W1:Y:S01]  /*0de0*/  MUFU.SQRT R37, R17 ;  /* 0x0000001100257308 */ /* 0x000e620000002000 */
[----:B------:R-:W-:-:S03]  /*0df0*/  SEL R18, R18, RZ, P5 ;  /* 0x000000ff12127207 */ /* 0x000fc60002800000 */
[----:B------:R-:W-:Y:S02]  /*0e00*/  @P4 FMUL R39, R39, 0.25 ;  /* 0x3e80000027274820 */ /* 0x000fe40000400000 */
[----:B------:R-:W-:Y:S01]  /*0e10*/  FADD R16, R18, 0.0010000000474974513054 ;  /* 0x3a83126f12107421 */ /* 0x000fe20000000000 */
[----:B0-----:R-:W-:Y:S02]  /*0e20*/  FMUL R55, R55, R56 ;  /* 0x0000003837377220 */ /* 0x001fe40000400000 */
[----:B------:R-:W-:Y:S01]  /*0e30*/  @!P3 FMUL R39, R39, 16777216 ;  /* 0x4b8000002727b820 */ /* 0x000fe20000400000 */
[----:B------:R0:W-:Y:S08]  /*0e40*/  MUFU.RCP R56, R38 ;  /* 0x0000002600387308 */ /* 0x0001f00000001000 */
[----:B------:R-:W1:Y:S01]  /*0e50*/  MUFU.SQRT R16, R16 ;  /* 0x0000001000107308 */ /* 0x000e620000002000 */
[----:B0-----:R-:W-:-:S02]  /*0e60*/  FSEL R38, R59, 1, P4 ;  /* 0x3f8000003b267808 */ /* 0x001fc40002000000 */
[----:B-1----:R-:W-:-:S05]  /*0e70*/  FSETP.GT.AND P4, PT, R37, 8.50705917302346158658e+37, PT ;  /* 0x7e8000002500780b */ /* 0x002fca0003f84000 */
[----:B------:R-:W0:Y:S01]  /*0e80*/  MUFU.RCP R39, R39 ;  /* 0x0000002700277308 */ /* 0x000e220000001000 */
[----:B------:R-:W-:Y:S01]  /*0e90*/  @!P3 FMUL R38, R38, 16777216 ;  /* 0x4b8000002626b820 */ /* 0x000fe20000400000 */
[----:B------:R-:W-:Y:S02]  /*0ea0*/  FSETP.GEU.AND P3, PT, R37, 1.175494350822287508e-38, PT ;  /* 0x008000002500780b */ /* 0x000fe40003f6e000 */
[----:B------:R-:W-:Y:S02]  /*0eb0*/  SEL R19, R19, RZ, P5 ;  /* 0x000000ff13137207 */ /* 0x000fe40002800000 */
[----:B------:R-:W-:Y:S02]  /*0ec0*/  FSEL R62, R59, 1, P4 ;  /* 0x3f8000003b3e7808 */ /* 0x000fe40002000000 */
[----:B------:R-:W-:Y:S01]  /*0ed0*/  @P4 FMUL R37, R37, 0.25 ;  /* 0x3e80000025254820 */ /* 0x000fe20000400000 */
[----:B------:R-:W-:Y:S01]  /*0ee0*/  FADD R19, R19, 0.0010000000474974513054 ;  /* 0x3a83126f13137421 */ /* 0x000fe20000000000 */
[----:B------:R-:W-:Y:S01]  /*0ef0*/  FSETP.GT.AND P4, PT, R16, 8.50705917302346158658e+37, PT ;  /* 0x7e8000001000780b */ /* 0x000fe20003f84000 */
[----:B0-----:R-:W-:-:S04]  /*0f00*/  FMUL R18, R39, R38 ;  /* 0x0000002627127220 */ /* 0x001fc80000400000 */
[----:B------:R-:W-:Y:S01]  /*0f10*/  @!P3 FMUL R37, R37, 16777216 ;  /* 0x4b8000002525b820 */ /* 0x000fe20000400000 */
[----:B------:R-:W0:Y:S01]  /*0f20*/  MUFU.SQRT R38, R19 ;  /* 0x0000001300267308 */ /* 0x000e220000002000 */
[----:B------:R-:W-:Y:S01]  /*0f30*/  @!P3 FMUL R62, R62, 16777216 ;  /* 0x4b8000003e3eb820 */ /* 0x000fe20000400000 */
[----:B------:R-:W-:Y:S02]  /*0f40*/  FSETP.GEU.AND P3, PT, R16, 1.175494350822287508e-38, PT ;  /* 0x008000001000780b */ /* 0x000fe40003f6e000 */
[----:B------:R-:W-:-:S03]  /*0f50*/  FSEL R39, R59, 1, P4 ;  /* 0x3f8000003b277808 */ /* 0x000fc60002000000 */
[----:B------:R-:W-:Y:S01]  /*0f60*/  @P4 FMUL R16, R16, 0.25 ;  /* 0x3e80000010104820 */ /* 0x000fe20000400000 */
[----:B------:R-:W-:-:S07]  /*0f70*/  FMUL R56, R56, R61 ;  /* 0x0000003d38387220 */ /* 0x000fce0000400000 */
[----:B------:R-:W-:Y:S01]  /*0f80*/  @!P3 FMUL R16, R16, 16777216 ;  /* 0x4b8000001010b820 */ /* 0x000fe20000400000 */
[C---:B0-----:R-:W-:Y:S01]  /*0f90*/  FSETP.GT.AND P4, PT, R38.reuse, 8.50705917302346158658e+37, PT ;  /* 0x7e8000002600780b */ /* 0x041fe20003f84000 */
[----:B------:R-:W-:Y:S01]  /*0fa0*/  @!P3 FMUL R39, R39, 16777216 ;  /* 0x4b8000002727b820 */ /* 0x000fe20000400000 */
[----:B------:R-:W-:-:S03]  /*0fb0*/  FSETP.GEU.AND P3, PT, R38, 1.175494350822287508e-38, PT ;  /* 0x008000002600780b */ /* 0x000fc60003f6e000 */
[----:B------:R-:W0:Y:S01]  /*0fc0*/  MUFU.RCP R16, R16 ;  /* 0x0000001000107308 */ /* 0x000e220000001000 */
[----:B--2---:R-:W-:-:S05]  /*0fd0*/  SEL R32, R32, RZ, P1 ;  /* 0x000000ff20207207 */ /* 0x004fca0000800000 */
[----:B------:R-:W-:-:S04]  /*0fe0*/  FADD R32, R32, 0.0010000000474974513054 ;  /* 0x3a83126f20207421 */ /* 0x000fc80000000000 */
[----:B------:R1:W2:Y:S01]  /*0ff0*/  MUFU.SQRT R61, R32 ;  /* 0x00000020003d7308 */ /* 0x0002a20000002000 */
[----:B------:R-:W-:Y:S01]  /*1000*/  @P4 FMUL R38, R38, 0.25 ;  /* 0x3e80000026264820 */ /* 0x000fe20000400000 */
[----:B------:R-:W-:-:S03]  /*1010*/  SEL R33, R33, RZ, P1 ;  /* 0x000000ff21217207 */ /* 0x000fc60000800000 */
[----:B------:R-:W-:-:S03]  /*1020*/  @!P3 FMUL R38, R38, 16777216 ;  /* 0x4b8000002626b820 */ /* 0x000fc60000400000 */
[----:B------:R2:W2:Y:S01]  /*1030*/  MUFU.RCP R17, R37 ;  /* 0x0000002500117308 */ /* 0x0004a20000001000 */
[----:B0-----:R-:W-:Y:S01]  /*1040*/  FMUL R19, R16, R39 ;  /* 0x0000002710137220 */ /* 0x001fe20000400000 */
[----:B-1----:R-:W-:Y:S01]  /*1050*/  SEL R32, R34, RZ, P1 ;  /* 0x000000ff22207207 */ /* 0x002fe20000800000 */
[----:B--2---:R-:W-:Y:S01]  /*1060*/  FADD R37, R33, 0.0010000000474974513054 ;  /* 0x3a83126f21257421 */ /* 0x004fe20000000000 */
[----:B------:R-:W-:-:S04]  /*1070*/  FSEL R33, R59, 1, P4 ;  /* 0x3f8000003b217808 */ /* 0x000fc80002000000 */
[----:B------:R-:W0:Y:S01]  /*1080*/  MUFU.RCP R38, R38 ;  /* 0x0000002600267308 */ /* 0x000e220000001000 */
[----:B------:R-:W-:Y:S01]  /*1090*/  FSETP.GT.AND P4, PT, R61, 8.50705917302346158658e+37, PT ;  /* 0x7e8000003d00780b */ /* 0x000fe20003f84000 */
[----:B------:R-:W-:-:S06]  /*10a0*/  @!P3 FMUL R33, R33, 16777216 ;  /* 0x4b8000002121b820 */ /* 0x000fcc0000400000 */
[----:B------:R-:W1:Y:S01]  /*10b0*/  MUFU.SQRT R39, R37 ;  /* 0x0000002500277308 */ /* 0x000e620000002000 */
[----:B------:R-:W-:Y:S01]  /*10c0*/  FSETP.GEU.AND P3, PT, R61, 1.175494350822287508e-38, PT ;  /* 0x008000003d00780b */ /* 0x000fe20003f6e000 */
[----:B------:R-:W-:Y:S01]  /*10d0*/  FADD R32, R32, 0.0010000000474974513054 ;  /* 0x3a83126f20207421 */ /* 0x000fe20000000000 */
[----:B------:R-:W-:Y:S01]  /*10e0*/  FMUL R17, R17, R62 ;  /* 0x0000003e11117220 */ /* 0x000fe20000400000 */
[----:B------:R-:W-:Y:S02]  /*10f0*/  FSEL R62, R59, 1, P4 ;  /* 0x3f8000003b3e7808 */ /* 0x000fe40002000000 */
[----:B------:R-:W-:Y:S02]  /*1100*/  @P4 FMUL R61, R61, 0.25 ;  /* 0x3e8000003d3d4820 */ /* 0x000fe40000400000 */
[----:B------:R-:W2:Y:S01]  /*1110*/  MUFU.SQRT R32, R32 ;  /* 0x0000002000207308 */ /* 0x000ea20000002000 */
[----:B0-----:R-:W-:Y:S01]  /*1120*/  FMUL R16, R38, R33 ;  /* 0x0000002126107220 */ /* 0x001fe20000400000 */
[----:B------:R-:W-:-:S02]  /*1130*/  SEL R33, R35, RZ, P1 ;  /* 0x000000ff23217207 */ /* 0x000fc40000800000 */
[----:B-1----:R-:W-:Y:S02]  /*1140*/  FSETP.GT.AND P4, PT, R39, 8.50705917302346158658e+37, PT ;  /* 0x7e8000002700780b */ /* 0x002fe40003f84000 */
[----:B------:R-:W-:Y:S01]  /*1150*/  @!P3 FMUL R61, R61, 16777216 ;  /* 0x4b8000003d3db820 */ /* 0x000fe20000400000 */
[----:B------:R-:W-:Y:S01]  /*1160*/  @!P3 FMUL R62, R62, 16777216 ;  /* 0x4b8000003e3eb820 */ /* 0x000fe20000400000 */
[----:B------:R-:W-:Y:S01]  /*1170*/  FSETP.GEU.AND P3, PT, R39, 1.175494350822287508e-38, PT ;  /* 0x008000002700780b */ /* 0x000fe20003f6e000 */
[----:B------:R-:W-:Y:S01]  /*1180*/  FADD R33, R33, 0.0010000000474974513054 ;  /* 0x3a83126f21217421 */ /* 0x000fe20000000000 */
[----:B------:R-:W-:-:S05]  /*1190*/  FSEL R35, R59, 1, P4 ;  /* 0x3f8000003b237808 */ /* 0x000fca0002000000 */
[----:B------:R-:W0:Y:S02]  /*11a0*/  MUFU.SQRT R33, R33 ;  /* 0x0000002100217308 */ /* 0x000e240000002000 */
[----:B------:R-:W-:Y:S01]  /*11b0*/  @P4 FMUL R39, R39, 0.25 ;  /* 0x3e80000027274820 */ /* 0x000fe20000400000 */
[----:B--2---:R-:W-:-:S03]  /*11c0*/  FSETP.GT.AND P4, PT, R32, 8.50705917302346158658e+37, PT ;  /* 0x7e8000002000780b */ /* 0x004fc60003f84000 */
[----:B------:R-:W-:Y:S01]  /*11d0*/  @!P3 FMUL R35, R35, 16777216 ;  /* 0x4b8000002323b820 */ /* 0x000fe20000400000 */
[----:B------:R-:W-:Y:S01]  /*11e0*/  @!P3 FMUL R39, R39, 16777216 ;  /* 0x4b8000002727b820 */ /* 0x000fe20000400000 */
[----:B------:R-:W-:Y:S02]  /*11f0*/  FSETP.GEU.AND P3, PT, R32, 1.175494350822287508e-38, PT ;  /* 0x008000002000780b */ /* 0x000fe40003f6e000 */
[----:B------:R-:W-:-:S06]  /*1200*/  FSEL R34, R59, 1, P4 ;  /* 0x3f8000003b227808 */ /* 0x000fcc0002000000 */
[----:B------:R-:W-:Y:S01]  /*1210*/  @P4 FMUL R32, R32, 0.25 ;  /* 0x3e80000020204820 */ /* 0x000fe20000400000 */
[----:B0-----:R-:W-:-:S04]  /*1220*/  FSETP.GT.AND P4, PT, R33, 8.50705917302346158658e+37, PT ;  /* 0x7e8000002100780b */ /* 0x001fc80003f84000 */
[----:B------:R-:W-:Y:S01]  /*1230*/  @!P3 FMUL R32, R32, 16777216 ;  /* 0x4b8000002020b820 */ /* 0x000fe20000400000 */
[----:B------:R-:W-:Y:S01]  /*1240*/  @!P3 FMUL R34, R34, 16777216 ;  /* 0x4b8000002222b820 */ /* 0x000fe20000400000 */
[C---:B------:R-:W-:Y:S01]  /*1250*/  FSETP.GEU.AND P3, PT, R33.reuse, 1.175494350822287508e-38, PT ;  /* 0x008000002100780b */ /* 0x040fe20003f6e000 */
[----:B------:R-:W-:Y:S06]  /*1260*/  MUFU.RCP R38, R39 ;  /* 0x0000002700267308 */ /* 0x000fec0000001000 */
[----:B------:R-:W-:Y:S02]  /*1270*/  @P4 FMUL R33, R33, 0.25 ;  /* 0x3e80000021214820 */ /* 0x000fe40000400000 */
[----:B------:R-:W0:Y:S04]  /*1280*/  MUFU.RCP R39, R32 ;  /* 0x0000002000277308 */ /* 0x000e280000001000 */
[----:B------:R-:W-:-:S04]  /*1290*/  @!P3 FMUL R33, R33, 16777216 ;  /* 0x4b8000002121b820 */ /* 0x000fc80000400000 */
[----:B------:R-:W1:Y:S08]  /*12a0*/  MUFU.RCP R61, R61 ;  /* 0x0000003d003d7308 */ /* 0x000e700000001000 */
[----:B------:R-:W2:Y:S01]  /*12b0*/  MUFU.RCP R33, R33 ;  /* 0x0000002100217308 */ /* 0x000ea20000001000 */
[----:B0-----:R-:W-:Y:S01]  /*12c0*/  FMUL R39, R39, R34 ;  /* 0x0000002227277220 */ /* 0x001fe20000400000 */
[----:B------:R-:W-:-:S02]  /*12d0*/  FSEL R34, R59, 1, P4 ;  /* 0x3f8000003b227808 */ /* 0x000fc40002000000 */
[----:B----4-:R-:W-:Y:S01]  /*12e0*/  SEL R23, R23, RZ, P1 ;  /* 0x000000ff17177207 */ /* 0x010fe20000800000 */
[----:B-1----:R-:W-:Y:S01]  /*12f0*/  FMUL R37, R61, R62 ;  /* 0x0000003e3d257220 */ /* 0x002fe20000400000 */
[----:B---3--:R-:W-:Y:S01]  /*1300*/  SEL R62, R31, RZ, P1 ;  /* 0x000000ff1f3e7207 */ /* 0x008fe20000800000 */
[----:B------:R-:W-:Y:S01]  /*1310*/  @!P3 FMUL R34, R34, 16777216 ;  /* 0x4b8000002222b820 */ /* 0x000fe20000400000 */
[----:B------:R-:W-:Y:S01]  /*1320*/  IMAD.SHL.U32 R31, R60, 0x40, RZ ;  /* 0x000000403c1f7824 */ /* 0x000fe200078e00ff */
[----:B-----5:R-:W-:Y:S01]  /*1330*/  SEL R59, R27, RZ, P1 ;  /* 0x000000ff1b3b7207 */ /* 0x020fe20000800000 */
[----:B------:R-:W-:Y:S01]  /*1340*/  IMAD.SHL.U32 R57, R57, 0x40, RZ ;  /* 0x0000004039397824 */ /* 0x000fe200078e00ff */
[----:B------:R-:W-:Y:S01]  /*1350*/  SEL R27, R8, RZ, P1 ;  /* 0x000000ff081b7207 */ /* 0x000fe20000800000 */
[----:B------:R-:W-:Y:S01]  /*1360*/  FADD R23, R23, -R62 ;  /* 0x8000003e17177221 */ /* 0x000fe20000000000 */
[----:B--2---:R-:W-:Y:S01]  /*1370*/  FMUL R60, R33, R34 ;  /* 0x00000022213c7220 */ /* 0x004fe20000400000 */
[----:B------:R-:W-:-:S02]  /*1380*/  IADD3 R34, P3, R52, R31, RZ ;  /* 0x0000001f34227210 */ /* 0x000fc40007f7e0ff */
[----:B------:R-:W-:Y:S02]  /*1390*/  SEL R8, R9, RZ, P1 ;  /* 0x000000ff09087207 */ /* 0x000fe40000800000 */
[----:B------:R-:W-:Y:S02]  /*13a0*/  SEL R9, R10, RZ, P1 ;  /* 0x000000ff0a097207 */ /* 0x000fe40000800000 */
[----:B------:R-:W-:Y:S02]  /*13b0*/  SEL R62, R11, RZ, P1 ;  /* 0x000000ff0b3e7207 */ /* 0x000fe40000800000 */
[----:B------:R-:W-:Y:S02]  /*13c0*/  SEL R28, R28, RZ, P1 ;  /* 0x000000ff1c1c7207 */ /* 0x000fe40000800000 */
[----:B------:R-:W-:Y:S02]  /*13d0*/  SEL R29, R29, RZ, P1 ;  /* 0x000000ff1d1d7207 */ /* 0x000fe40000800000 */
[----:B------:R-:W-:-:S02]  /*13e0*/  SEL R11, R20, RZ, P1 ;  /* 0x000000ff140b7207 */ /* 0x000fc40000800000 */
[----:B------:R-:W-:Y:S02]  /*13f0*/  SEL R10, R21, RZ, P1 ;  /* 0x000000ff150a7207 */ /* 0x000fe40000800000 */
[----:B------:R-:W-:Y:S02]  /*1400*/  LEA.HI.X.SX32 R33, R31, R58, 0x1, P3 ;  /* 0x0000003a1f217211 */ /* 0x000fe400018f0eff */
[----:B------:R-:W-:Y:S02]  /*1410*/  IADD3 R31, P4, R52, R57, RZ ;  /* 0x00000039341f7210 */ /* 0x000fe40007f9e0ff */
[----:B------:R-:W-:Y:S01]  /*1420*/  LEA R32, P3, R34, UR6, 0x2 ;  /* 0x0000000622207c11 */ /* 0x000fe2000f8610ff */
[----:B------:R-:W-:Y:S01]  /*1430*/  FMUL R38, R38, R35 ;  /* 0x0000002326267220 */ /* 0x000fe20000400000 */
[----:B------:R-:W-:Y:S01]  /*1440*/  FADD R29, R10, -R29 ;  /* 0x8000001d0a1d7221 */ /* 0x000fe20000000000 */
[----:B------:R-:W-:Y:S01]  /*1450*/  FADD R28, R11, -R28 ;  /* 0x8000001c0b1c7221 */ /* 0x000fe20000000000 */
[----:B------:R-:W-:-:S02]  /*1460*/  SEL R30, R30, RZ, P1 ;  /* 0x000000ff1e1e7207 */ /* 0x000fc40000800000 */
[----:B------:R-:W-:Y:S02]  /*1470*/  SEL R21, R22, RZ, P1 ;  /* 0x000000ff16157207 */ /* 0x000fe40000800000 */
[----:B------:R-:W-:Y:S02]  /*1480*/  LEA.HI.X.SX32 R58, R57, R58, 0x1, P4 ;  /* 0x0000003a393a7211 */ /* 0x000fe400020f0eff */
[----:B------:R-:W-:Y:S01]  /*1490*/  LEA.HI.X R33, R34, UR7, R33, 0x2, P3 ;  /* 0x0000000722217c11 */ /* 0x000fe200098f1421 */
[----:B------:R-:W-:Y:S01]  /*14a0*/  FMUL R29, R38, R29 ;  /* 0x0000001d261d7220 */ /* 0x000fe20000400000 */
[----:B------:R-:W-:Y:S01]  /*14b0*/  SEL R24, R24, RZ, P1 ;  /* 0x000000ff18187207 */ /* 0x000fe20000800000 */
[----:B------:R-:W-:Y:S01]  /*14c0*/  FMUL R28, R37, R28 ;  /* 0x0000001c251c7220 */ /* 0x000fe20000400000 */
[----:B------:R-:W-:Y:S02]  /*14d0*/  SEL R25, R25, RZ, P1 ;  /* 0x000000ff19197207 */ /* 0x000fe40000800000 */
[----:B------:R-:W-:Y:S01]  /*14e0*/  LEA R34, P4, R31, UR6, 0x2 ;  /* 0x000000061f227c11 */ /* 0x000fe2000f8810ff */
[----:B------:R-:W-:-:S02]  /*14f0*/  FADD R30, R21, -R30 ;  /* 0x8000001e151e7221 */ /* 0x000fc40000000000 */
[----:B------:R-:W-:Y:S01]  /*1500*/  FFMA R57, R25, R29, R8 ;  /* 0x0000001d19397223 */ /* 0x000fe20000000008 */
[----:B------:R-:W-:Y:S01]  /*1510*/  LEA.HI.X R35, R31, UR7, R58, 0x2, P4 ;  /* 0x000000071f237c11 */ /* 0x000fe2000a0f143a */
[----:B------:R-:W-:Y:S01]  /*1520*/  FFMA R58, R24, R28, R27 ;  /* 0x0000001c183a7223 */ /* 0x000fe2000000001b */
[----:B------:R-:W-:Y:S01]  /*1530*/  SEL R26, R26, RZ, P1 ;  /* 0x000000ff1a1a7207 */ /* 0x000fe20000800000 */
[----:B------:R-:W0:Y:S01]  /*1540*/  LDC.64 R24, c[0x0][0x268] ;  /* 0x00009a00ff187b82 */ /* 0x000e220000000a00 */
[----:B------:R-:W-:Y:S02]  /*1550*/  VIADD R20, R7, 0x200 ;  /* 0x0000020007147836 */ /* 0x000fe40000000000 */
[----:B------:R-:W-:Y:S01]  /*1560*/  FMUL R60, R60, R23 ;  /* 0x000000173c3c7220 */ /* 0x000fe20000400000 */
[----:B------:R-:W-:Y:S01]  /*1570*/  FMUL R30, R39, R30 ;  /* 0x0000001e271e7220 */ /* 0x000fe20000400000 */
[----:B------:R-:W-:-:S03]  /*1580*/  ISETP.GT.AND P1, PT, R52, 0x3f, PT ;  /* 0x0000003f3400780c */ /* 0x000fc60003f24270 */
[----:B------:R-:W1:Y:S01]  /*1590*/  LDC.64 R38, c[0x0][0x270] ;  /* 0x00009c00ff267b82 */ /* 0x000e620000000a00 */
[----:B------:R-:W-:Y:S01]  /*15a0*/  FFMA R59, R59, R60, R62 ;  /* 0x0000003c3b3b7223 */ /* 0x000fe2000000003e */
[----:B------:R-:W-:Y:S01]  /*15b0*/  ISETP.LT.AND P3, PT, R20, 0x1d1200, P1 ;  /* 0x001d12001400780c */ /* 0x000fe20000f61270 */
[----:B------:R-:W-:Y:S01]  /*15c0*/  FFMA R60, R26, R30, R9 ;  /* 0x0000001e1a3c7223 */ /* 0x000fe20000000009 */
[----:B------:R-:W-:Y:S02]  /*15d0*/  SEL R8, R14, RZ, P5 ;  /* 0x000000ff0e087207 */ /* 0x000fe40002800000 */
[----:B------:R-:W-:Y:S02]  /*15e0*/  SEL R9, R15, RZ, P5 ;  /* 0x000000ff0f097207 */ /* 0x000fe40002800000 */
[----:B------:R-:W-:Y:S02]  /*15f0*/  SEL R20, R47, RZ, P5 ;  /* 0x000000ff2f147207 */ /* 0x000fe40002800000 */
[----:B------:R-:W-:-:S02]  /*1600*/  SEL R21, R46, RZ, P5 ;  /* 0x000000ff2e157207 */ /* 0x000fc40002800000 */
[----:B------:R-:W-:Y:S01]  /*1610*/  ISETP.LT.AND P4, PT, R7, 0x1d1200, P1 ;  /* 0x001d12000700780c */ /* 0x000fe20000f81270 */
[----:B------:R-:W-:Y:S01]  /*1620*/  FADD R9, R9, -R20 ;  /* 0x8000001409097221 */ /* 0x000fe20000000000 */
[----:B------:R-:W-:Y:S01]  /*1630*/  SEL R12, R12, RZ, P5 ;  /* 0x000000ff0c0c7207 */ /* 0x000fe20002800000 */
[----:B------:R-:W-:Y:S01]  /*1640*/  FADD R8, R8, -R21 ;  /* 0x8000001508087221 */ /* 0x000fe20000000000 */
[----:B------:R-:W-:Y:S02]  /*1650*/  SEL R13, R13, RZ, P5 ;  /* 0x000000ff0d0d7207 */ /* 0x000fe40002800000 */
[----:B------:R-:W-:Y:S02]  /*1660*/  SEL R11, R44, RZ, P5 ;  /* 0x000000ff2c0b7207 */ /* 0x000fe40002800000 */
[----:B------:R-:W-:Y:S01]  /*1670*/  SEL R10, R45, RZ, P5 ;  /* 0x000000ff2d0a7207 */ /* 0x000fe20002800000 */
[----:B------:R-:W-:Y:S01]  /*1680*/  FMUL R36, R36, R63 ;  /* 0x0000003f24247220 */ /* 0x000fe20000400000 */
[----:B------:R-:W-:Y:S01]  /*1690*/  SEL R37, R40, RZ, P6 ;  /* 0x000000ff28257207 */ /* 0x000fe20003000000 */
[----:B------:R-:W-:Y:S01]  /*16a0*/  FMUL R40, R16, R9 ;  /* 0x0000000910287220 */ /* 0x000fe20000400000 */
[----:B------:R-:W-:Y:S01]  /*16b0*/  SEL R63, R41, RZ, P6 ;  /* 0x000000ff293f7207 */ /* 0x000fe20003000000 */
[----:B------:R-:W-:Y:S01]  /*16c0*/  FMUL R41, R19, R8 ;  /* 0x0000000813297220 */ /* 0x000fe20000400000 */
[----:B------:R-:W-:Y:S01]  /*16d0*/  SEL R15, R42, RZ, P6 ;  /* 0x000000ff2a0f7207 */ /* 0x000fe20003000000 */
[----:B------:R-:W-:Y:S01]  /*16e0*/  FADD R42, R13, -R10 ;  /* 0x8000000a0d2a7221 */ /* 0x000fe20000000000 */
[----:B------:R-:W-:Y:S01]  /*16f0*/  SEL R14, R43, RZ, P6 ;  /* 0x000000ff2b0e7207 */ /* 0x000fe20003000000 */
[----:B------:R-:W-:Y:S01]  /*1700*/  FADD R43, R12, -R11 ;  /* 0x8000000b0c2b7221 */ /* 0x000fe20000000000 */
[----:B------:R-:W-:-:S02]  /*1710*/  CS2R R8, SRZ ;  /* 0x0000000000087805 */ /* 0x000fc4000001ff00 */
[----:B------:R-:W-:Y:S02]  /*1720*/  CS2R R10, SRZ ;  /* 0x00000000000a7805 */ /* 0x000fe4000001ff00 */
[----:B------:R-:W-:Y:S02]  /*1730*/  SEL R51, R51, RZ, P6 ;  /* 0x000000ff33337207 */ /* 0x000fe40003000000 */
[----:B------:R-:W-:Y:S02]  /*1740*/  SEL R50, R50, RZ, P6 ;  /* 0x000000ff32327207 */ /* 0x000fe40003000000 */
[----:B------:R-:W-:Y:S01]  /*1750*/  CS2R R26, SRZ ;  /* 0x00000000001a7805 */ /* 0x000fe2000001ff00 */
[----:B------:R0:W2:Y:S01]  /*1760*/  @P4 LDG.E.EL.128 R8, desc[UR4][R32.64+-0x100] ;  /* 0xffff000420084981 */ /* 0x0000a2000c2e1d00 */
[----:B------:R-:W-:Y:S01]  /*1770*/  SEL R44, R48, RZ, P6 ;  /* 0x000000ff302c7207 */ /* 0x000fe20003000000 */
[----:B------:R-:W-:Y:S01]  /*1780*/  FADD R61, R51, -R14 ;  /* 0x8000000e333d7221 */ /* 0x000fe20000000000 */
[----:B------:R-:W-:Y:S01]  /*1790*/  SEL R64, R49, RZ, P6 ;  /* 0x000000ff31407207 */ /* 0x000fe20003000000 */
[----:B------:R-:W-:Y:S01]  /*17a0*/  FADD R62, R50, -R15 ;  /* 0x8000000f323e7221 */ /* 0x000fe20000000000 */
[----:B------:R-:W3:Y:S01]  /*17b0*/  LDC.64 R48, c[0x0][0x228] ;  /* 0x00008a00ff307b82 */ /* 0x000ee20000000a00 */
[----:B-1----:R-:W-:-:S04]  /*17c0*/  IMAD.WIDE R38, R52, 0x4, R38 ;  /* 0x0000000434267825 */ /* 0x002fc800078e0226 */
[----:B0-----:R-:W-:Y:S01]  /*17d0*/  IMAD.WIDE R32, R52, 0x4, R24 ;  /* 0x0000000434207825 */ /* 0x001fe200078e0218 */
[----:B------:R-:W-:Y:S02]  /*17e0*/  CS2R R24, SRZ ;  /* 0x0000000000187805 */ /* 0x000fe4000001ff00 */
[----:B------:R-:W0:Y:S04]  /*17f0*/  LDC.64 R50, c[0x0][0x230] ;  /* 0x00008c00ff327b82 */ /* 0x000e280000000a00 */
[----:B------:R-:W4:Y:S01]  /*1800*/  @P4 LDG.E.EL.128 R24, desc[UR4][R38.64+-0x100] ;  /* 0xffff000426184981 */ /* 0x000f22000c2e1d00 */
[----:B------:R-:W-:Y:S01]  /*1810*/  FMUL R43, R18, R43 ;  /* 0x0000002b122b7220 */ /* 0x000fe20000400000 */
[----:B------:R-:W-:Y:S01]  /*1820*/  FMUL R42, R17, R42 ;  /* 0x0000002a112a7220 */ /* 0x000fe20000400000 */
[----:B------:R-:W-:-:S02]  /*1830*/  CS2R R12, SRZ ;  /* 0x00000000000c7805 */ /* 0x000fc4000001ff00 */
[----:B------:R-:W-:Y:S02]  /*1840*/  CS2R R14, SRZ ;  /* 0x00000000000e7805 */ /* 0x000fe4000001ff00 */
[----:B------:R-:W-:Y:S02]  /*1850*/  CS2R R16, SRZ ;  /* 0x0000000000107805 */ /* 0x000fe4000001ff00 */
[----:B------:R-:W-:Y:S02]  /*1860*/  CS2R R18, SRZ ;  /* 0x0000000000127805 */ /* 0x000fe4000001ff00 */
[----:B------:R-:W-:Y:S02]  /*1870*/  CS2R R20, SRZ ;  /* 0x0000000000147805 */ /* 0x000fe4000001ff00 */
[----:B------:R-:W-:Y:S02]  /*1880*/  CS2R R22, SRZ ;  /* 0x0000000000167805 */ /* 0x000fe4000001ff00 */
[----:B------:R-:W-:-:S02]  /*1890*/  CS2R R28, SRZ ;  /* 0x00000000001c7805 */ /* 0x000fc4000001ff00 */
[----:B------:R-:W-:Y:S01]  /*18a0*/  CS2R R30, SRZ ;  /* 0x00000000001e7805 */ /* 0x000fe2000001ff00 */
[----:B------:R-:W-:Y:S01]  /*18b0*/  FADD R37, R44, -R37 ;  /* 0x800000252c257221 */ /* 0x000fe20000000000 */
[----:B------:R1:W5:Y:S01]  /*18c0*/  @P3 LDG.E.EL.128 R16, desc[UR4][R34.64+-0x100] ;  /* 0xffff000422103981 */ /* 0x000362000c2e1d00 */
[----:B---3--:R-:W-:-:S04]  /*18d0*/  IMAD.WIDE R48, R52, 0x4, R48 ;  /* 0x0000000434307825 */ /* 0x008fc800078e0230 */
[----:B------:R-:W-:Y:S01]  /*18e0*/  FMUL R44, R36, R37 ;  /* 0x00000025242c7220 */ /* 0x000fe20000400000 */
[----:B------:R-:W3:Y:S01]  /*18f0*/  @P4 LDG.E.EL.128 R12, desc[UR4][R32.64+-0x100] ;  /* 0xffff0004200c4981 */ /* 0x000ee2000c2e1d00 */
[----:B------:R-:W-:-:S03]  /*1900*/  CS2R R36, SRZ ;  /* 0x0000000000247805 */ /* 0x000fc6000001ff00 */
[----:B------:R0:W2:Y:S01]  /*1910*/  @P3 LDG.E.EL.128 R20, desc[UR4][R32.64+-0x100] ;  /* 0xffff000420143981 */ /* 0x0000a2000c2e1d00 */
[----:B-1----:R-:W-:-:S03]  /*1920*/  CS2R R34, SRZ ;  /* 0x0000000000227805 */ /* 0x002fc6000001ff00 */
[----:B------:R1:W2:Y:S01]  /*1930*/  @P3 LDG.E.EL.128 R28, desc[UR4][R38.64+-0x100] ;  /* 0xffff0004261c3981 */ /* 0x0002a2000c2e1d00 */
[----:B0-----:R-:W-:Y:S01]  /*1940*/  IMAD.WIDE R50, R52, 0x4, R50 ;  /* 0x0000000434327825 */ /* 0x001fe200078e0232 */
[----:B------:R-:W-:Y:S02]  /*1950*/  CS2R R32, SRZ ;  /* 0x0000000000207805 */ /* 0x000fe4000001ff00 */
[----:B-1----:R-:W-:-:S04]  /*1960*/  CS2R R38, SRZ ;  /* 0x0000000000267805 */ /* 0x002fc8000001ff00 */
[----:B------:R-:W2:Y:S04]  /*1970*/  @P6 LDG.E.EL.128 R32, desc[UR4][R48.64] ;  /* 0x0000000430206981 */ /* 0x000ea8000c2e1d00 */
[----:B------:R-:W3:Y:S01]  /*1980*/  @P6 LDG.E.EL.128 R36, desc[UR4][R50.64] ;  /* 0x0000000432246981 */ /* 0x000ee2000c2e1d00 */
[----:B------:R-:W-:-:S04]  /*1990*/  FADD R63, R64, -R63 ;  /* 0x8000003f403f7221 */ /* 0x000fc80000000000 */
[----:B------:R-:W-:Y:S01]  /*19a0*/  FMUL R54, R54, R63 ;  /* 0x0000003f36367220 */ /* 0x000fe20000400000 */
[----:B------:R-:W-:Y:S01]  /*19b0*/  P2R R2, PR, RZ, 0x1 ;  /* 0x00000001ff027803 */ /* 0x000fe20000000000 */
[----:B------:R-:W-:Y:S01]  /*19c0*/  FMUL R55, R55, R62 ;  /* 0x0000003e37377220 */ /* 0x000fe20000400000 */
[----:B------:R-:W-:Y:S01]  /*19d0*/  P2R R47, PR, RZ, 0x2 ;  /* 0x00000002ff2f7803 */ /* 0x000fe20000000000 */
[----:B------:R-:W-:Y:S01]  /*19e0*/  FMUL R56, R56, R61 ;  /* 0x0000003d38387220 */ /* 0x000fe20000400000 */
[----:B------:R-:W-:Y:S02]  /*19f0*/  P2R R46, PR, RZ, 0x20 ;  /* 0x00000020ff2e7803 */ /* 0x000fe40000000000 */
[----:B------:R-:W-:Y:S02]  /*1a00*/  P2R R53, PR, RZ, 0x4 ;  /* 0x00000004ff357803 */ /* 0x000fe40000000000 */
[----:B----4-:R-:W-:-:S05]  /*1a10*/  SEL R24, R24, RZ, P4 ;  /* 0x000000ff18187207 */ /* 0x010fca0002000000 */
[----:B------:R-:W-:Y:S01]  /*1a20*/  FADD R24, R24, 0.0010000000474974513054 ;  /* 0x3a83126f18187421 */ /* 0x000fe20000000000 */
[----:B------:R-:W-:-:S05]  /*1a30*/  SEL R25, R25, RZ, P4 ;  /* 0x000000ff19197207 */ /* 0x000fca0002000000 */
[----:B------:R-:W0:Y:S01]  /*1a40*/  MUFU.SQRT R24, R24 ;  /* 0x0000001800187308 */ /* 0x000e220000002000 */
[----:B------:R-:W-:Y:S01]  /*1a50*/  FADD R63, R25, 0.0010000000474974513054 ;  /* 0x3a83126f193f7421 */ /* 0x000fe20000000000 */
[----:B------:R-:W-:Y:S02]  /*1a60*/  SEL R26, R26, RZ, P4 ;  /* 0x000000ff1a1a7207 */ /* 0x000fe40002000000 */
[----:B------:R-:W-:-:S04]  /*1a70*/  SEL R27, R27, RZ, P4 ;  /* 0x000000ff1b1b7207 */ /* 0x000fc80002000000 */
[----:B------:R1:W4:Y:S01]  /*1a80*/  MUFU.SQRT R25, R63 ;  /* 0x0000003f00197308 */ /* 0x0003220000002000 */
[----:B------:R-:W-:-:S07]  /*1a90*/  FADD R65, R26, 0.0010000000474974513054 ;  /* 0x3a83126f1a417421 */ /* 0x000fce0000000000 */
[----:B------:R-:W0:Y:S01]  /*1aa0*/  MUFU.SQRT R26, R65 ;  /* 0x00000041001a7308 */ /* 0x000e220000002000 */
[----:B-1----:R-:W-:Y:S01]  /*1ab0*/  FADD R63, R27, 0.0010000000474974513054 ;  /* 0x3a83126f1b3f7421 */ /* 0x002fe20000000000 */
[----:B--2---:R-:W-:Y:S02]  /*1ac0*/  SEL R45, R32, RZ, P6 ;  /* 0x000000ff202d7207 */ /* 0x004fe40003000000 */
[----:B------:R-:W-:Y:S02]  /*1ad0*/  SEL R64, R35, RZ, P6 ;  /* 0x000000ff23407207 */ /* 0x000fe40003000000 */
[----:B------:R-:W-:Y:S02]  /*1ae0*/  SEL R33, R33, RZ, P6 ;  /* 0x000000ff21217207 */ /* 0x000fe40003000000 */
[----:B------:R-:W-:Y:S02]  /*1af0*/  SEL R34, R34, RZ, P6 ;  /* 0x000000ff22227207 */ /* 0x000fe40003000000 */
[----:B---3--:R-:W-:-:S02]  /*1b00*/  SEL R36, R36, RZ, P6 ;  /* 0x000000ff24247207 */ /* 0x008fc40003000000 */
[----:B------:R-:W-:Y:S02]  /*1b10*/  SEL R32, R37, RZ, P6 ;  /* 0x000000ff25207207 */ /* 0x000fe40003000000 */
[----:B------:R-:W-:Y:S02]  /*1b20*/  SEL R35, R38, RZ, P6 ;  /* 0x000000ff26237207 */ /* 0x000fe40003000000 */
[----:B------:R-:W-:Y:S02]  /*1b30*/  SEL R39, R39, RZ, P6 ;  /* 0x000000ff27277207 */ /* 0x000fe40003000000 */
[C---:B0-----:R-:W-:Y:S01]  /*1b40*/  FSETP.GT.AND P6, PT, R24.reuse, 8.50705917302346158658e+37, PT ;  /* 0x7e8000001800780b */ /* 0x041fe20003fc4000 */
[----:B------:R-:W-:Y:S01]  /*1b50*/  IMAD.MOV.U32 R38, RZ, RZ, 0x3e800000 ;  /* 0x3e800000ff267424 */ /* 0x000fe200078e00ff */
[----:B------:R-:W0:Y:S01]  /*1b60*/  MUFU.SQRT R27, R63 ;  /* 0x0000003f001b7308 */ /* 0x000e220000002000 */
[----:B------:R-:W-:-:S03]  /*1b70*/  FSETP.GEU.AND P0, PT, R24, 1.175494350822287508e-38, PT ;  /* 0x008000001800780b */ /* 0x000fc60003f0e000 */
[----:B------:R-:W-:Y:S02]  /*1b80*/  FSEL R37, R38, 1, P6 ;  /* 0x3f80000026257808 */ /* 0x000fe40003000000 */
[----:B------:R-:W-:-:S05]  /*1b90*/  P2R R62, PR, RZ, 0x1 ;  /* 0x00000001ff3e7803 */ /* 0x000fca0000000000 */
[----:B------:R-:W-:Y:S01]  /*1ba0*/  @P6 FMUL R24, R24, 0.25 ;  /* 0x3e80000018186820 */ /* 0x000fe20000400000 */
[C---:B----4-:R-:W-:Y:S02]  /*1bb0*/  FSETP.GT.AND P6, PT, R25.reuse, 8.50705917302346158658e+37, PT ;  /* 0x7e8000001900780b */ /* 0x050fe40003fc4000 */
[----:B------:R-:W-:-:S04]  /*1bc0*/  FSETP.GEU.AND P0, PT, R25, 1.175494350822287508e-38, PT ;  /* 0x008000001900780b */ /* 0x000fc80003f0e000 */
[----:B------:R-:W-:Y:S02]  /*1bd0*/  P2R R66, PR, RZ, 0x1 ;  /* 0x00000001ff427803 */ /* 0x000fe40000000000 */
[----:B------:R-:W-:Y:S02]  /*1be0*/  FSETP.GEU.AND P0, PT, R26, 1.175494350822287508e-38, PT ;  /* 0x008000001a00780b */ /* 0x000fe40003f0e000 */
[----:B0-----:R-:W-:Y:S02]  /*1bf0*/  FSETP.GEU.AND P1, PT, R27, 1.175494350822287508e-38, PT ;  /* 0x008000001b00780b */ /* 0x001fe40003f2e000 */
[----:B------:R-:W-:Y:S01]  /*1c00*/  P2R R65, PR, RZ, 0x1 ;  /* 0x00000001ff417803 */ /* 0x000fe20000000000 */
[----:B------:R-:W-:Y:S01]  /*1c10*/  @P6 FMUL R25, R25, 0.25 ;  /* 0x3e80000019196820 */ /* 0x000fe20000400000 */
[----:B------:R-:W-:Y:S02]  /*1c20*/  FSEL R61, R38, 1, P6 ;  /* 0x3f800000263d7808 */ /* 0x000fe40003000000 */
[----:B------:R-:W-:-:S02]  /*1c30*/  FSETP.GT.AND P6, PT, R26, 8.50705917302346158658e+37, PT ;  /* 0x7e8000001a00780b */ /* 0x000fc40003fc4000 */
[----:B------:R-:W-:Y:S02]  /*1c40*/  P2R R63, PR, RZ, 0x2 ;  /* 0x00000002ff3f7803 */ /* 0x000fe40000000000 */
[----:B------:R-:W-:Y:S02]  /*1c50*/  ISETP.NE.AND P1, PT, R65, RZ, PT ;  /* 0x000000ff4100720c */ /* 0x000fe40003f25270 */
[----:B------:R-:W-:Y:S02]  /*1c60*/  SEL R28, R28, RZ, P3 ;  /* 0x000000ff1c1c7207 */ /* 0x000fe40001800000 */
[----:B------:R-:W-:Y:S02]  /*1c70*/  P2R R65, PR, RZ, 0x2 ;  /* 0x00000002ff417803 */ /* 0x000fe40000000000 */
[----:B------:R-:W-:Y:S01]  /*1c80*/  ISETP.NE.AND P1, PT, R66, RZ, PT ;  /* 0x000000ff4200720c */ /* 0x000fe20003f25270 */
[----:B------:R-:W-:Y:S01]  /*1c90*/  FADD R28, R28, 0.0010000000474974513054 ;  /* 0x3a83126f1c1c7421 */ /* 0x000fe20000000000 */
[----:B------:R-:W-:-:S02]  /*1ca0*/  SEL R67, R12, RZ, P4 ;  /* 0x000000ff0c437207 */ /* 0x000fc40002000000 */
[----:B------:R-:W-:Y:S01]  /*1cb0*/  P2R R66, PR, RZ, 0x2 ;  /* 0x00000002ff427803 */ /* 0x000fe20000000000 */
[----:B------:R-:W-:Y:S01]  /*1cc0*/  @P6 FMUL R26, R26, 0.25 ;  /* 0x3e8000001a1a6820 */ /* 0x000fe20000400000 */
[----:B------:R-:W-:Y:S02]  /*1cd0*/  ISETP.NE.AND P1, PT, R62, RZ, PT ;  /* 0x000000ff3e00720c */ /* 0x000fe40003f25270 */
[----:B------:R-:W-:Y:S01]  /*1ce0*/  FSEL R12, R38, 1, P6 ;  /* 0x3f800000260c7808 */ /* 0x000fe20003000000 */
[----:B------:R-:W0:Y:S01]  /*1cf0*/  MUFU.SQRT R62, R28 ;  /* 0x0000001c003e7308 */ /* 0x000e220000002000 */
[----:B------:R-:W-:Y:S02]  /*1d00*/  FSETP.GT.AND P6, PT, R27, 8.50705917302346158658e+37, PT ;  /* 0x7e8000001b00780b */ /* 0x000fe40003fc4000 */
[----:B------:R-:W-:Y:S02]  /*1d10*/  SEL R29, R29, RZ, P3 ;  /* 0x000000ff1d1d7207 */ /* 0x000fe40001800000 */
[----:B------:R-:W-:-:S02]  /*1d20*/  SEL R69, R14, RZ, P4 ;  /* 0x000000ff0e457207 */ /* 0x000fc40002000000 */
[----:B------:R-:W-:Y:S01]  /*1d30*/  SEL R10, R10, RZ, P4 ;  /* 0x000000ff0a0a7207 */ /* 0x000fe20002000000 */
[----:B------:R-:W-:Y:S01]  /*1d40*/  FADD R29, R29, 0.0010000000474974513054 ;  /* 0x3a83126f1d1d7421 */ /* 0x000fe20000000000 */
[----:B------:R-:W-:Y:S02]  /*1d50*/  SEL R68, R13, RZ, P4 ;  /* 0x000000ff0d447207 */ /* 0x000fe40002000000 */
[----:B------:R-:W-:Y:S01]  /*1d60*/  FSEL R13, R38, 1, P6 ;  /* 0x3f800000260d7808 */ /* 0x000fe20003000000 */
[----:B------:R-:W-:Y:S02]  /*1d70*/  FADD R14, R10, -R69 ;  /* 0x800000450a0e7221 */ /* 0x000fe40000000000 */
[----:B------:R-:W-:Y:S01]  /*1d80*/  @P6 FMUL R27, R27, 0.25 ;  /* 0x3e8000001b1b6820 */ /* 0x000fe20000400000 */
[----:B------:R-:W1:Y:S01]  /*1d90*/  MUFU.SQRT R69, R29 ;  /* 0x0000001d00457308 */ /* 0x000e620000002000 */
[----:B0-----:R-:W-:Y:S02]  /*1da0*/  FSETP.GT.AND P6, PT, R62, 8.50705917302346158658e+37, PT ;  /* 0x7e8000003e00780b */ /* 0x001fe40003fc4000 */
[----:B------:R-:W-:-:S02]  /*1db0*/  SEL R30, R30, RZ, P3 ;  /* 0x000000ff1e1e7207 */ /* 0x000fc40001800000 */
[----:B------:R-:W-:Y:S02]  /*1dc0*/  SEL R31, R31, RZ, P3 ;  /* 0x000000ff1f1f7207 */ /* 0x000fe40001800000 */
[----:B------:R-:W-:Y:S01]  /*1dd0*/  SEL R9, R9, RZ, P4 ;  /* 0x000000ff09097207 */ /* 0x000fe20002000000 */
[----:B------:R-:W-:Y:S01]  /*1de0*/  FADD R28, R30, 0.0010000000474974513054 ;  /* 0x3a83126f1e1c7421 */ /* 0x000fe20000000000 */
[----:B------:R-:W-:Y:S01]  /*1df0*/  FSETP.GEU.AND P5, PT, R62, 1.175494350822287508e-38, PT ;  /* 0x008000003e00780b */ /* 0x000fe20003fae000 */
[----:B------:R-:W-:Y:S02]  /*1e00*/  FADD R31, R31, 0.0010000000474974513054 ;  /* 0x3a83126f1f1f7421 */ /* 0x000fe40000000000 */
[----:B------:R-:W-:Y:S01]  /*1e10*/  FADD R9, R9, -R68 ;  /* 0x8000004409097221 */ /* 0x000fe20000000000 */
[----:B------:R-:W-:Y:S01]  /*1e20*/  FSEL R68, R38, 1, P6 ;  /* 0x3f80000026447808 */ /* 0x000fe20003000000 */
[----:B------:R-:W-:Y:S01]  /*1e30*/  @P6 FMUL R62, R62, 0.25 ;  /* 0x3e8000003e3e6820 */ /* 0x000fe20000400000 */
[----:B------:R-:W0:Y:S01]  /*1e40*/  MUFU.SQRT R30, R28 ;  /* 0x0000001c001e7308 */ /* 0x000e220000002000 */
[----:B-1----:R-:W-:-:S07]  /*1e50*/  FSETP.GT.AND P6, PT, R69, 8.50705917302346158658e+37, PT ;  /* 0x7e8000004500780b */ /* 0x002fce0003fc4000 */
[----:B------:R-:W1:Y:S01]  /*1e60*/  MUFU.SQRT R29, R31 ;  /* 0x0000001f001d7308 */ /* 0x000e620000002000 */
[----:B------:R-:W-:Y:S02]  /*1e70*/  SEL R8, R8, RZ, P4 ;  /* 0x000000ff08087207 */ /* 0x000fe40002000000 */
[----:B------:R-:W-:Y:S02]  /*1e80*/  SEL R10, R15, RZ, P4 ;  /* 0x000000ff0f0a7207 */ /* 0x000fe40002000000 */
[C---:B------:R-:W-:Y:S01]  /*1e90*/  FSETP.GEU.AND P2, PT, R69.reuse, 1.175494350822287508e-38, PT ;  /* 0x008000004500780b */ /* 0x040fe20003f4e000 */
[----:B------:R-:W-:Y:S01]  /*1ea0*/  @P6 FMUL R69, R69, 0.25 ;  /* 0x3e80000045456820 */ /* 0x000fe20000400000 */
[----:B------:R-:W-:Y:S01]  /*1eb0*/  FSEL R15, R38, 1, P6 ;  /* 0x3f800000260f7808 */ /* 0x000fe20003000000 */
[----:B------:R-:W-:Y:S01]  /*1ec0*/  FADD R8, R8, -R67 ;  /* 0x8000004308087221 */ /* 0x000fe20000000000 */
[----:B0-----:R-:W-:Y:S02]  /*1ed0*/  FSETP.GT.AND P6, PT, R30, 8.50705917302346158658e+37, PT ;  /* 0x7e8000001e00780b */ /* 0x001fe40003fc4000 */
[----:B------:R-:W-:-:S02]  /*1ee0*/  P2R R67, PR, RZ, 0x2 ;  /* 0x00000002ff437803 */ /* 0x000fc40000000000 */
[----:B-1----:R-:W-:Y:S02]  /*1ef0*/  FSETP.GT.AND P1, PT, R29, 8.50705917302346158658e+37, PT ;  /* 0x7e8000001d00780b */ /* 0x002fe40003f24000 */
[----:B------:R-:W-:Y:S02]  /*1f00*/  SEL R11, R11, RZ, P4 ;  /* 0x000000ff0b0b7207 */ /* 0x000fe40002000000 */
[----:B------:R-:W-:-:S03]  /*1f10*/  FSETP.GEU.AND P0, PT, R30, 1.175494350822287508e-38, PT ;  /* 0x008000001e00780b */ /* 0x000fc60003f0e000 */
[----:B------:R-:W-:Y:S02]  /*1f20*/  FADD R11, R11, -R10 ;  /* 0x8000000a0b0b7221 */ /* 0x000fe40000000000 */
[----:B------:R-:W-:Y:S01]  /*1f30*/  @P6 FMUL R30, R30, 0.25 ;  /* 0x3e8000001e1e6820 */ /* 0x000fe20000400000 */
[C---:B------:R-:W-:Y:S02]  /*1f40*/  FSEL R10, R38.reuse, 1, P6 ;  /* 0x3f800000260a7808 */ /* 0x040fe40003000000 */
[C---:B------:R-:W-:Y:S01]  /*1f50*/  FSETP.GEU.AND P6, PT, R29.reuse, 1.175494350822287508e-38, PT ;  /* 0x008000001d00780b */ /* 0x040fe20003fce000 */
[----:B------:R-:W-:Y:S01]  /*1f60*/  @P1 FMUL R29, R29, 0.25 ;  /* 0x3e8000001d1d1820 */ /* 0x000fe20000400000 */
[----:B------:R-:W-:Y:S02]  /*1f70*/  FSEL R28, R38, 1, P1 ;  /* 0x3f800000261c7808 */ /* 0x000fe40000800000 */
[----:B------:R-:W-:-:S13]  /*1f80*/  ISETP.NE.AND P1, PT, R67, RZ, PT ;  /* 0x000000ff4300720c */ /* 0x000fda0003f25270 */
[----:B------:R-:W-:Y:S01]  /*1f90*/  @!P1 FMUL R24, R24, 16777216 ;  /* 0x4b80000018189820 */ /* 0x000fe20000400000 */
[----:B------:R-:W-:Y:S01]  /*1fa0*/  @!P1 FMUL R37, R37, 16777216 ;  /* 0x4b80000025259820 */ /* 0x000fe20000400000 */
[----:B------:R-:W-:-:S13]  /*1fb0*/  ISETP.NE.AND P1, PT, R66, RZ, PT ;  /* 0x000000ff4200720c */ /* 0x000fda0003f25270 */
[----:B------:R-:W-:Y:S01]  /*1fc0*/  @!P1 FMUL R25, R25, 16777216 ;  /* 0x4b80000019199820 */ /* 0x000fe20000400000 */
[----:B------:R-:W-:Y:S01]  /*1fd0*/  @!P1 FMUL R61, R61, 16777216 ;  /* 0x4b8000003d3d9820 */ /* 0x000fe20000400000 */
[----:B------:R-:W-:-:S13]  /*1fe0*/  ISETP.NE.AND P1, PT, R65, RZ, PT ;  /* 0x000000ff4100720c */ /* 0x000fda0003f25270 */
[----:B------:R-:W-:Y:S01]  /*1ff0*/  @!P1 FMUL R26, R26, 16777216 ;  /* 0x4b8000001a1a9820 */ /* 0x000fe20000400000 */
[----:B------:R-:W-:Y:S01]  /*2000*/  @!P1 FMUL R12, R12, 16777216 ;  /* 0x4b8000000c0c9820 */ /* 0x000fe20000400000 */
[----:B------:R-:W-:Y:S01]  /*2010*/  ISETP.NE.AND P1, PT, R63, RZ, PT ;  /* 0x000000ff3f00720c */ /* 0x000fe20003f25270 */
[----:B------:R-:W0:Y:S01]  /*2020*/  MUFU.RCP R66, R25 ;  /* 0x0000001900427308 */ /* 0x000e220000001000 */
[----:B------:R-:W-:Y:S02]  /*2030*/  SEL R38, R21, RZ, P3 ;  /* 0x000000ff15267207 */ /* 0x000fe40001800000 */
[----:B-----5:R-:W-:-:S09]  /*2040*/  SEL R17, R17, RZ, P3 ;  /* 0x000000ff11117207 */ /* 0x020fd20001800000 */
[----:B------:R-:W-:Y:S01]  /*2050*/  @!P1 FMUL R27, R27, 16777216 ;  /* 0x4b8000001b1b9820 */ /* 0x000fe20000400000 */
[----:B------:R-:W-:Y:S08]  /*2060*/  MUFU.RCP R24, R24 ;  /* 0x0000001800187308 */ /* 0x000ff00000001000 */
[----:B------:R-:W1:Y:S01]  /*2070*/  MUFU.RCP R27, R27 ;  /* 0x0000001b001b7308 */ /* 0x000e620000001000 */
[----:B------:R-:W-:Y:S01]  /*2080*/  FADD R38, R17, -R38 ;  /* 0x8000002611267221 */ /* 0x000fe20000000000 */
[----:B------:R-:W-:-:S02]  /*2090*/  SEL R18, R18, RZ, P3 ;  /* 0x000000ff12127207 */ /* 0x000fc40001800000 */
[----:B------:R-:W-:Y:S01]  /*20a0*/  SEL R17, R22, RZ, P3 ;  /* 0x000000ff16117207 */ /* 0x000fe20001800000 */
[----:B------:R-:W-:Y:S01]  /*20b0*/  @!P1 FMUL R13, R13, 16777216 ;  /* 0x4b8000000d0d9820 */ /* 0x000fe20000400000 */
[----:B------:R-:W-:Y:S01]  /*20c0*/  @!P5 FMUL R62, R62, 16777216 ;  /* 0x4b8000003e3ed820 */ /* 0x000fe20000400000 */
[----:B------:R-:W-:Y:S01]  /*20d0*/  @!P5 FMUL R68, R68, 16777216 ;  /* 0x4b8000004444d820 */ /* 0x000fe20000400000 */
[----:B------:R-:W-:Y:S01]  /*20e0*/  @!P2 FMUL R69, R69, 16777216 ;  /* 0x4b8000004545a820 */ /* 0x000fe20000400000 */
[----:B------:R-:W-:Y:S01]  /*20f0*/  ISETP.NE.AND P5, PT, R46, RZ, PT ;  /* 0x000000ff2e00720c */ /* 0x000fe20003fa5270 */
[----:B------:R-:W-:Y:S01]  /*2100*/  @!P0 FMUL R30, R30, 16777216 ;  /* 0x4b8000001e1e8820 */ /* 0x000fe20000400000 */
[----:B------:R-:W-:Y:S01]  /*2110*/  @!P0 FMUL R10, R10, 16777216 ;  /* 0x4b8000000a0a8820 */ /* 0x000fe20000400000 */
[----:B------:R-:W-:Y:S01]  /*2120*/  ISETP.NE.AND P1, PT, R47, RZ, PT ;  /* 0x000000ff2f00720c */ /* 0x000fe20003f25270 */
[----:B------:R-:W-:Y:S01]  /*2130*/  FADD R46, R18, -R17 ;  /* 0x80000011122e7221 */ /* 0x000fe20000000000 */
[----:B------:R-:W-:Y:S01]  /*2140*/  ISETP.NE.AND P0, PT, R2, RZ, PT ;  /* 0x000000ff0200720c */ /* 0x000fe20003f05270 */
[----:B0-----:R-:W-:Y:S01]  /*2150*/  FMUL R66, R66, R61 ;  /* 0x0000003d42427220 */ /* 0x001fe20000400000 */
[----:B------:R0:W-:Y:S01]  /*2160*/  MUFU.RCP R47, R26 ;  /* 0x0000001a002f7308 */ /* 0x0001e20000001000 */
[----:B------:R-:W-:Y:S01]  /*2170*/  SEL R2, R16, RZ, P3 ;  /* 0x000000ff10027207 */ /* 0x000fe20001800000 */
[----:B-1----:R-:W-:Y:S01]  /*2180*/  FMUL R18, R27, R13 ;  /* 0x0000000d1b127220 */ /* 0x002fe20000400000 */
[----:B------:R-:W-:-:S02]  /*2190*/  FMUL R61, R24, R37 ;  /* 0x00000025183d7220 */ /* 0x000fc40000400000 */
[----:B------:R-:W1:Y:S03]  /*21a0*/  LDC.64 R24, c[0x0][0x278] ;  /* 0x00009e00ff187b82 */ /* 0x000e660000000a00 */
[----:B------:R-:W2:Y:S05]  /*21b0*/  MUFU.RCP R16, R69 ;  /* 0x0000004500107308 */ /* 0x000eaa0000001000 */
[----:B0-----:R-:W0:Y:S01]  /*21c0*/  LDC.64 R26, c[0x0][0x280] ;  /* 0x0000a000ff1a7b82 */ /* 0x001e220000000a00 */
[----:B------:R-:W-:Y:S01]  /*21d0*/  @!P6 FMUL R29, R29, 16777216 ;  /* 0x4b8000001d1de820 */ /* 0x000fe20000400000 */
[----:B------:R-:W-:Y:S01]  /*21e0*/  SEL R31, R20, RZ, P3 ;  /* 0x000000ff141f7207 */ /* 0x000fe20001800000 */
[----:B------:R-:W3:Y:S01]  /*21f0*/  MUFU.RCP R63, R62 ;  /* 0x0000003e003f7308 */ /* 0x000ee20000001000 */
[----:B------:R-:W-:Y:S01]  /*2200*/  SEL R19, R19, RZ, P3 ;  /* 0x000000ff13137207 */ /* 0x000fe20001800000 */
[----:B------:R-:W-:Y:S01]  /*2210*/  @!P2 FMUL R15, R15, 16777216 ;  /* 0x4b8000000f0fa820 */ /* 0x000fe20000400000 */
[----:B------:R-:W-:-:S05]  /*2220*/  SEL R20, R23, RZ, P3 ;  /* 0x000000ff17147207 */ /* 0x000fca0001800000 */
[----:B------:R-:W4:Y:S01]  /*2230*/  MUFU.RCP R67, R30 ;  /* 0x0000001e00437308 */ /* 0x000f220000001000 */
[----:B------:R-:W-:Y:S01]  /*2240*/  FADD R2, R2, -R31 ;  /* 0x8000001f02027221 */ /* 0x000fe20000000000 */
[----:B------:R-:W-:Y:S01]  /*2250*/  FADD R31, R19, -R20 ;  /* 0x80000014131f7221 */ /* 0x000fe20000000000 */
[----:B------:R-:W-:Y:S01]  /*2260*/  FMUL R37, R18, R11 ;  /* 0x0000000b12257220 */ /* 0x000fe20000400000 */
[----:B--2---:R-:W-:Y:S01]  /*2270*/  FMUL R65, R16, R15 ;  /* 0x0000000f10417220 */ /* 0x004fe20000400000 */
[----:B------:R-:W-:Y:S02]  /*2280*/  CS2R R16, SRZ ;  /* 0x0000000000107805 */ /* 0x000fe4000001ff00 */
[----:B------:R-:W-:Y:S01]  /*2290*/  CS2R R18, SRZ ;  /* 0x0000000000127805 */ /* 0x000fe2000001ff00 */
[----:B------:R-:W2:Y:S01]  /*22a0*/  MUFU.RCP R29, R29 ;  /* 0x0000001d001d7308 */ /* 0x000ea20000001000 */
[----:B------:R-:W-:Y:S02]  /*22b0*/  CS2R R20, SRZ ;  /* 0x0000000000147805 */ /* 0x000fe4000001ff00 */
[----:B------:R-:W-:-:S02]  /*22c0*/  CS2R R22, SRZ ;  /* 0x0000000000167805 */ /* 0x000fc4000001ff00 */
[----:B------:R-:W-:Y:S01]  /*22d0*/  ISETP.NE.AND P2, PT, R53, RZ, PT ;  /* 0x000000ff3500720c */ /* 0x000fe20003f45270 */
[----:B------:R0:W5:Y:S01]  /*22e0*/  @P5 LDG.E.EL.128 R16, desc[UR4][R48.64] ;  /* 0x0000000430105981 */ /* 0x000162000c2e1d00 */
[----:B------:R-:W-:Y:S01]  /*22f0*/  FMUL R53, R66, R9 ;  /* 0x0000000942357220 */ /* 0x000fe20000400000 */
[----:B------:R-:W-:Y:S01]  /*2300*/  FMUL R61, R61, R8 ;  /* 0x000000083d3d7220 */ /* 0x000fe20000400000 */
[----:B---3--:R-:W-:Y:S01]  /*2310*/  FMUL R63, R63, R68 ;  /* 0x000000443f3f7220 */ /* 0x008fe20000400000 */
[----:B----4-:R-:W-:Y:S01]  /*2320*/  FMUL R67, R67, R10 ;  /* 0x0000000a43437220 */ /* 0x010fe20000400000 */
[----:B------:R5:W3:Y:S01]  /*2330*/  @P5 LDG.E.EL.128 R20, desc[UR4][R50.64] ;  /* 0x0000000432145981 */ /* 0x000ae2000c2e1d00 */
[----:B------:R-:W-:Y:S02]  /*2340*/  CS2R R8, SRZ ;  /* 0x0000000000087805 */ /* 0x000fe4000001ff00 */
[----:B------:R-:W-:Y:S01]  /*2350*/  CS2R R10, SRZ ;  /* 0x00000000000a7805 */ /* 0x000fe2000001ff00 */
[----:B-1----:R-:W-:-:S04]  /*2360*/  IMAD.WIDE R68, R52, 0x4, R24 ;  /* 0x0000000434447825 */ /* 0x002fc800078e0218 */
[----:B------:R-:W-:Y:S01]  /*2370*/  @!P6 FMUL R28, R28, 16777216 ;  /* 0x4b8000001c1ce820 */ /* 0x000fe20000400000 */
[----:B------:R-:W-:Y:S01]  /*2380*/  CS2R R24, SRZ ;  /* 0x0000000000187805 */ /* 0x000fe2000001ff00 */
[----:B0-----:R-:W-:Y:S01]  /*2390*/  IMAD.WIDE R48, R52, 0x4, R26 ;  /* 0x0000000434307825 */ /* 0x001fe200078e021a */
[----:B------:R-:W-:-:S03]  /*23a0*/  CS2R R26, SRZ ;  /* 0x00000000001a7805 */ /* 0x000fc6000001ff00 */
[----:B------:R-:W-:Y:S01]  /*23b0*/  FMUL R47, R47, R12 ;  /* 0x0000000c2f2f7220 */ /* 0x000fe20000400000 */
[----:B--2---:R-:W-:Y:S01]  /*23c0*/  FMUL R28, R29, R28 ;  /* 0x0000001c1d1c7220 */ /* 0x004fe20000400000 */
[----:B------:R-:W2:Y:S01]  /*23d0*/  @P4 LDG.E.EL.128 R8, desc[UR4][R68.64+-0x100] ;  /* 0xffff000444084981 */ /* 0x000ea2000c2e1d00 */
[----:B------:R-:W-:Y:S01]  /*23e0*/  FFMA R34, R34, R55, R35 ;  /* 0x0000003722227223 */ /* 0x000fe20000000023 */
[----:B------:R-:W-:Y:S02]  /*23f0*/  FMUL R47, R47, R14 ;  /* 0x0000000e2f2f7220 */ /* 0x000fe40000400000 */
[----:B------:R-:W4:Y:S01]  /*2400*/  @P4 LDG.E.EL.128 R24, desc[UR4][R48.64+-0x100] ;  /* 0xffff000430184981 */ /* 0x000f22000c2e1d00 */
[----:B------:R-:W-:Y:S01]  /*2410*/  FMUL R35, R28, R31 ;  /* 0x0000001f1c237220 */ /* 0x000fe20000400000 */
[----:B------:R-:W-:Y:S02]  /*2420*/  CS2R R12, SRZ ;  /* 0x00000000000c7805 */ /* 0x000fe4000001ff00 */
[----:B------:R-:W-:-:S02]  /*2430*/  CS2R R14, SRZ ;  /* 0x00000000000e7805 */ /* 0x000fc4000001ff00 */
[----:B------:R-:W-:Y:S02]  /*2440*/  CS2R R28, SRZ ;  /* 0x00000000001c7805 */ /* 0x000fe4000001ff00 */
[----:B------:R-:W-:Y:S02]  /*2450*/  CS2R R30, SRZ ;  /* 0x00000000001e7805 */ /* 0x000fe4000001ff00 */
[----:B------:R-:W4:Y:S04]  /*2460*/  @P3 LDG.E.EL.128 R12, desc[UR4][R68.64+-0x100] ;  /* 0xffff0004440c3981 */ /* 0x000f28000c2e1d00 */
[----:B------:R-:W4:Y:S01]  /*2470*/  @P3 LDG.E.EL.128 R28, desc[UR4][R48.64+-0x100] ;  /* 0xffff0004301c3981 */ /* 0x000f22000c2e1d00 */
[----:B------:R-:W-:Y:S01]  /*2480*/  FMUL R38, R65, R38 ;  /* 0x0000002641267220 */ /* 0x000fe20000400000 */
[----:B------:R-:W-:Y:S01]  /*2490*/  FMUL R2, R63, R2 ;  /* 0x000000023f027220 */ /* 0x000fe20000400000 */
[----:B------:R-:W-:Y:S01]  /*24a0*/  FFMA R36, R45, R44, R36 ;  /* 0x0000002c2d247223 */ /* 0x000fe20000000024 */
[----:B------:R-:W-:Y:S01]  /*24b0*/  FFMA R39, R64, R56, R39 ;  /* 0x0000003840277223 */ /* 0x000fe20000000027 */
[----:B------:R-:W-:Y:S01]  /*24c0*/  FFMA R32, R33, R54, R32 ;  /* 0x0000003621207223 */ /* 0x000fe20000000020 */
[----:B------:R-:W-:Y:S01]  /*24d0*/  FMUL R46, R67, R46 ;  /* 0x0000002e432e7220 */ /* 0x000fe20000400000 */
[----:B------:R-:W-:-:S02]  /*24e0*/  ISETP.GE.AND P6, PT, R4, 0x1d1200, PT ;  /* 0x001d12000400780c */ /* 0x000fc40003fc6270 */
[----:B-----5:R-:W-:Y:S02]  /*24f0*/  SEL R51, R19, RZ, P5 ;  /* 0x000000ff13337207 */ /* 0x020fe40002800000 */
[----:B---3--:R-:W-:Y:S02]  /*2500*/  SEL R19, R20, RZ, P5 ;  /* 0x000000ff14137207 */ /* 0x008fe40002800000 */
[----:B------:R-:W-:Y:S02]  /*2510*/  SEL R20, R23, RZ, P5 ;  /* 0x000000ff17147207 */ /* 0x000fe40002800000 */
[----:B------:R-:W-:-:S03]  /*2520*/  SEL R50, R18, RZ, P5 ;  /* 0x000000ff12327207 */ /* 0x000fc60002800000 */
[----:B------:R-:W-:Y:S01]  /*2530*/  FFMA R40, R51, R40, R20 ;  /* 0x0000002833287223 */ /* 0x000fe20000000014 */
[----:B------:R-:W-:Y:S02]  /*2540*/  SEL R18, R21, RZ, P5 ;  /* 0x000000ff15127207 */ /* 0x000fe40002800000 */
[----:B--2---:R-:W-:Y:S02]  /*2550*/  SEL R20, R9, RZ, P4 ;  /* 0x000000ff09147207 */ /* 0x004fe40002000000 */
[----:B------:R-:W-:Y:S02]  /*2560*/  SEL R8, R8, RZ, P4 ;  /* 0x000000ff08087207 */ /* 0x000fe40002000000 */
[----:B----4-:R-:W-:Y:S02]  /*2570*/  SEL R9, R24, RZ, P4 ;  /* 0x000000ff18097207 */ /* 0x010fe40002000000 */
[----:B------:R-:W-:Y:S02]  /*2580*/  SEL R21, R22, RZ, P5 ;  /* 0x000000ff16157207 */ /* 0x000fe40002800000 */
[----:B------:R-:W-:Y:S01]  /*2590*/  SEL R22, R11, RZ, P4 ;  /* 0x000000ff0b167207 */ /* 0x000fe20002000000 */
[----:B------:R-:W-:Y:S01]  /*25a0*/  FFMA R61, R8, R61, R9 ;  /* 0x0000003d083d7223 */ /* 0x000fe20000000009 */
[----:B------:R-:W-:-:S02]  /*25b0*/  SEL R10, R10, RZ, P4 ;  /* 0x000000ff0a0a7207 */ /* 0x000fc40002000000 */
[----:B------:R-:W-:Y:S02]  /*25c0*/  SEL R11, R26, RZ, P4 ;  /* 0x000000ff1a0b7207 */ /* 0x000fe40002000000 */
[----:B------:R-:W-:Y:S02]  /*25d0*/  SEL R16, R16, RZ, P5 ;  /* 0x000000ff10107207 */ /* 0x000fe40002800000 */
[----:B------:R-:W-:Y:S01]  /*25e0*/  SEL R17, R17, RZ, P5 ;  /* 0x000000ff11117207 */ /* 0x000fe20002800000 */
[----:B------:R-:W-:Y:S01]  /*25f0*/  FFMA R47, R10, R47, R11 ;  /* 0x0000002f0a2f7223 */ /* 0x000fe2000000000b */
[----:B------:R-:W-:Y:S02]  /*2600*/  SEL R12, R12, RZ, P3 ;  /* 0x000000ff0c0c7207 */ /* 0x000fe40001800000 */
[----:B------:R-:W-:Y:S02]  /*2610*/  SEL R8, R13, RZ, P3 ;  /* 0x000000ff0d087207 */ /* 0x000fe40001800000 */
[----:B------:R-:W-:-:S02]  /*2620*/  SEL R9, R28, RZ, P3 ;  /* 0x000000ff1c097207 */ /* 0x000fc40001800000 */
[----:B------:R-:W-:Y:S02]  /*2630*/  SEL R29, R29, RZ, P3 ;  /* 0x000000ff1d1d7207 */ /* 0x000fe40001800000 */
[----:B------:R-:W-:Y:S02]  /*2640*/  SEL R27, R27, RZ, P4 ;  /* 0x000000ff1b1b7207 */ /* 0x000fe40002000000 */
[----:B------:R-:W-:Y:S02]  /*2650*/  SEL R14, R14, RZ, P3 ;  /* 0x000000ff0e0e7207 */ /* 0x000fe40001800000 */
[----:B------:R-:W-:Y:S02]  /*2660*/  SEL R15, R15, RZ, P3 ;  /* 0x000000ff0f0f7207 */ /* 0x000fe40001800000 */
[----:B------:R-:W-:Y:S02]  /*2670*/  SEL R11, R30, RZ, P3 ;  /* 0x000000ff1e0b7207 */ /* 0x000fe40001800000 */
[----:B------:R-:W-:-:S02]  /*2680*/  SEL R10, R31, RZ, P3 ;  /* 0x000000ff1f0a7207 */ /* 0x000fc40001800000 */
[----:B------:R-:W-:Y:S02]  /*2690*/  FSETP.GEU.AND P5, PT, R61, RZ, PT ;  /* 0x000000ff3d00720b */ /* 0x000fe40003fae000 */
[----:B------:R-:W-:Y:S01]  /*26a0*/  FSETP.GEU.AND P3, PT, R57, RZ, PT ;  /* 0x000000ff3900720b */ /* 0x000fe20003f6e000 */
[----:B------:R-:W-:Y:S01]  /*26b0*/  FFMA R2, R12, R2, R9 ;  /* 0x000000020c027223 */ /* 0x000fe20000000009 */
[----:B------:R-:W-:Y:S01]  /*26c0*/  SEL R25, R25, RZ, P4 ;  /* 0x000000ff19197207 */ /* 0x000fe20002000000 */
[----:B------:R-:W-:Y:S01]  /*26d0*/  FFMA R29, R8, R38, R29 ;  /* 0x00000026081d7223 */ /* 0x000fe2000000001d */
[----:B------:R-:W-:Y:S01]  /*26e0*/  FSEL R61, R61, RZ, P5 ;  /* 0x000000ff3d3d7208 */ /* 0x000fe20002800000 */
[----:B------:R-:W-:Y:S01]  /*26f0*/  FFMA R37, R22, R37, R27 ;  /* 0x0000002516257223 */ /* 0x000fe2000000001b */
[----:B------:R-:W-:Y:S01]  /*2700*/  FSETP.GEU.AND P4, PT, R58, RZ, PT ;  /* 0x000000ff3a00720b */ /* 0x000fe20003f8e000 */
[----:B------:R-:W0:Y:S01]  /*2710*/  LDC.64 R8, c[0x0][0x288] ;  /* 0x0000a200ff087b82 */ /* 0x000e220000000a00 */
[----:B------:R-:W-:-:S02]  /*2720*/  FSETP.GEU.AND P5, PT, R47, RZ, PT ;  /* 0x000000ff2f00720b */ /* 0x000fc40003fae000 */
[----:B------:R-:W-:Y:S02]  /*2730*/  FSEL R57, R57, RZ, P3 ;  /* 0x000000ff39397208 */ /* 0x000fe40001800000 */
[----:B------:R-:W-:Y:S01]  /*2740*/  FSETP.GEU.AND P3, PT, R60, RZ, PT ;  /* 0x000000ff3c00720b */ /* 0x000fe20003f6e000 */
[----:B------:R-:W-:Y:S01]  /*2750*/  FFMA R53, R20, R53, R25 ;  /* 0x0000003514357223 */ /* 0x000fe20000000019 */
[----:B------:R-:W-:Y:S02]  /*2760*/  FSEL R56, R58, RZ, P4 ;  /* 0x000000ff3a387208 */ /* 0x000fe40002000000 */
[----:B------:R-:W-:Y:S02]  /*2770*/  FSEL R47, R47, RZ, P5 ;  /* 0x000000ff2f2f7208 */ /* 0x000fe40002800000 */
[----:B------:R-:W-:Y:S02]  /*2780*/  FSEL R58, R60, RZ, P3 ;  /* 0x000000ff3c3a7208 */ /* 0x000fe40001800000 */
[----:B------:R-:W-:-:S02]  /*2790*/  FSETP.GEU.AND P5, PT, R37, RZ, PT ;  /* 0x000000ff2500720b */ /* 0x000fc40003fae000 */
[C---:B------:R-:W-:Y:S02]  /*27a0*/  FSETP.GEU.AND P3, PT, R36.reuse, RZ, PT ;  /* 0x000000ff2400720b */ /* 0x040fe40003f6e000 */
[----:B------:R-:W-:Y:S02]  /*27b0*/  FSETP.GEU.AND P4, PT, R53, RZ, PT ;  /* 0x000000ff3500720b */ /* 0x000fe40003f8e000 */
[----:B------:R-:W-:Y:S02]  /*27c0*/  @P2 FSEL R56, R61, RZ, P1 ;  /* 0x000000ff3d382208 */ /* 0x000fe40000800000 */
[----:B------:R-:W-:Y:S02]  /*27d0*/  FSEL R37, R37, RZ, P5 ;  /* 0x000000ff25257208 */ /* 0x000fe40002800000 */
[----:B------:R-:W-:Y:S02]  /*27e0*/  FSETP.GEU.AND P5, PT, R59, RZ, PT ;  /* 0x000000ff3b00720b */ /* 0x000fe40003fae000 */
[----:B------:R-:W-:-:S02]  /*27f0*/  @!P0 FSEL R56, R36, RZ, P3 ;  /* 0x000000ff24388208 */ /* 0x000fc40001800000 */
[----:B------:R-:W-:Y:S02]  /*2800*/  FSETP.GEU.AND P3, PT, R2, RZ, PT ;  /* 0x000000ff0200720b */ /* 0x000fe40003f6e000 */
[----:B------:R-:W-:Y:S02]  /*2810*/  FSEL R53, R53, RZ, P4 ;  /* 0x000000ff35357208 */ /* 0x000fe40002000000 */
[----:B------:R-:W-:Y:S02]  /*2820*/  FSETP.GEU.AND P4, PT, R32, RZ, PT ;  /* 0x000000ff2000720b */ /* 0x000fe40003f8e000 */
[----:B------:R-:W-:Y:S02]  /*2830*/  FSEL R59, R59, RZ, P5 ;  /* 0x000000ff3b3b7208 */ /* 0x000fe40002800000 */
[----:B------:R-:W-:Y:S02]  /*2840*/  FSEL R2, R2, RZ, P3 ;  /* 0x000000ff02027208 */ /* 0x000fe40001800000 */
[----:B------:R-:W-:-:S02]  /*2850*/  FSETP.GEU.AND P5, PT, R29, RZ, PT ;  /* 0x000000ff1d00720b */ /* 0x000fc40003fae000 */
[----:B------:R-:W-:Y:S02]  /*2860*/  @P2 FSEL R57, R53, RZ, P1 ;  /* 0x000000ff35392208 */ /* 0x000fe40000800000 */
[----:B------:R-:W-:Y:S01]  /*2870*/  ISETP.GE.AND P3, PT, R7, 0x1d1200, PT ;  /* 0x001d12000700780c */ /* 0x000fe20003f66270 */
[----:B------:R-:W-:Y:S01]  /*2880*/  FFMA R11, R14, R46, R11 ;  /* 0x0000002e0e0b7223 */ /* 0x000fe2000000000b */
[----:B------:R-:W-:Y:S02]  /*2890*/  @!P0 FSEL R57, R32, RZ, P4 ;  /* 0x000000ff20398208 */ /* 0x000fe40002000000 */
[----:B------:R-:W-:Y:S02]  /*28a0*/  FSETP.GEU.AND P4, PT, R34, RZ, PT ;  /* 0x000000ff2200720b */ /* 0x000fe40003f8e000 */
[----:B------:R-:W-:Y:S02]  /*28b0*/  FSEL R29, R29, RZ, P5 ;  /* 0x000000ff1d1d7208 */ /* 0x000fe40002800000 */
[----:B------:R-:W-:-:S02]  /*28c0*/  FSETP.GEU.AND P5, PT, R39, RZ, PT ;  /* 0x000000ff2700720b */ /* 0x000fc40003fae000 */
[----:B------:R-:W-:Y:S02]  /*28d0*/  @P2 FSEL R58, R47, RZ, P1 ;  /* 0x000000ff2f3a2208 */ /* 0x000fe40000800000 */
[----:B------:R-:W-:Y:S01]  /*28e0*/  @!P0 FSEL R58, R34, RZ, P4 ;  /* 0x000000ff223a8208 */ /* 0x000fe20002000000 */
[----:B0-----:R-:W-:Y:S01]  /*28f0*/  IMAD.WIDE R12, R7, 0x4, R8 ;  /* 0x00000004070c7825 */ /* 0x001fe200078e0208 */
[----:B------:R-:W-:Y:S02]  /*2900*/  @P2 FSEL R59, R37, RZ, P1 ;  /* 0x000000ff253b2208 */ /* 0x000fe40000800000 */
[----:B------:R-:W-:Y:S01]  /*2910*/  FSETP.GEU.AND P4, PT, R11, RZ, PT ;  /* 0x000000ff0b00720b */ /* 0x000fe20003f8e000 */
[----:B------:R-:W-:Y:S01]  /*2920*/  FFMA R10, R15, R35, R10 ;  /* 0x000000230f0a7223 */ /* 0x000fe2000000000a */
[----:B------:R-:W-:Y:S02]  /*2930*/  @!P0 FSEL R59, R39, RZ, P5 ;  /* 0x000000ff273b8208 */ /* 0x000fe40002800000 */
[----:B------:R-:W-:-:S02]  /*2940*/  FSEL R7, R11, RZ, P4 ;  /* 0x000000ff0b077208 */ /* 0x000fc40002000000 */
[----:B------:R-:W-:Y:S01]  /*2950*/  FSETP.GEU.AND P5, PT, R6, RZ, PT ;  /* 0x000000ff0600720b */ /* 0x000fe20003fae000 */
[----:B------:R0:W-:Y:S01]  /*2960*/  @!P3 STG.E.128 desc[UR4][R12.64], R56 ;  /* 0x000000380c00b986 */ /* 0x0001e2000c101d04 */
[----:B------:R-:W-:Y:S02]  /*2970*/  FSETP.GEU.AND P4, PT, R0, RZ, PT ;  /* 0x000000ff0000720b */ /* 0x000fe40003f8e000 */
[----:B------:R-:W-:Y:S02]  /*2980*/  FSETP.GEU.AND P3, PT, R10, RZ, PT ;  /* 0x000000ff0a00720b */ /* 0x000fe40003f6e000 */
[----:B------:R-:W-:Y:S02]  /*2990*/  FSEL R8, R6, RZ, P5 ;  /* 0x000000ff06087208 */ /* 0x000fe40002800000 */
[----:B------:R-:W-:Y:S01]  /*29a0*/  FSEL R9, R0, RZ, P4 ;  /* 0x000000ff00097208 */ /* 0x000fe20002000000 */
[----:B------:R-:W-:Y:S01]  /*29b0*/  FFMA R41, R50, R41, R21 ;  /* 0x0000002932297223 */ /* 0x000fe20000000015 */
[----:B------:R-:W-:Y:S01]  /*29c0*/  FSETP.GEU.AND P5, PT, R5, RZ, PT ;  /* 0x000000ff0500720b */ /* 0x000fe20003fae000 */
[----:B------:R-:W-:Y:S01]  /*29d0*/  FFMA R17, R17, R42, R18 ;  /* 0x0000002a11117223 */ /* 0x000fe20000000012 */
[----:B------:R-:W-:Y:S01]  /*29e0*/  FSETP.GEU.AND P4, PT, R3, RZ, PT ;  /* 0x000000ff0300720b */ /* 0x000fe20003f8e000 */
[----:B------:R-:W-:Y:S01]  /*29f0*/  FFMA R16, R16, R43, R19 ;  /* 0x0000002b10107223 */ /* 0x000fe20000000013 */
[----:B------:R-:W-:-:S02]  /*2a00*/  FSEL R0, R10, RZ, P3 ;  /* 0x000000ff0a007208 */ /* 0x000fc40001800000 */
[----:B------:R-:W-:Y:S02]  /*2a10*/  FSEL R10, R5, RZ, P5 ;  /* 0x000000ff050a7208 */ /* 0x000fe40002800000 */
[----:B------:R-:W-:Y:S02]  /*2a20*/  FSEL R11, R3, RZ, P4 ;  /* 0x000000ff030b7208 */ /* 0x000fe40002000000 */
[----:B------:R-:W-:Y:S02]  /*2a30*/  @P2 FSEL R8, R2, RZ, P1 ;  /* 0x000000ff02082208 */ /* 0x000fe40000800000 */
[----:B------:R-:W-:Y:S02]  /*2a40*/  @P2 FSEL R9, R29, RZ, P1 ;  /* 0x000000ff1d092208 */ /* 0x000fe40000800000 */
[----:B------:R-:W-:Y:S02]  /*2a50*/  @P2 FSEL R10, R7, RZ, P1 ;  /* 0x000000ff070a2208 */ /* 0x000fe40000800000 */
[----:B------:R-:W-:-:S02]  /*2a60*/  @P2 FSEL R11, R0, RZ, P1 ;  /* 0x000000ff000b2208 */ /* 0x000fc40000800000 */
[----:B------:R-:W-:Y:S02]  /*2a70*/  FSETP.GEU.AND P1, PT, R16, RZ, PT ;  /* 0x000000ff1000720b */ /* 0x000fe40003f2e000 */
[----:B------:R-:W-:Y:S02]  /*2a80*/  FSETP.GEU.AND P2, PT, R17, RZ, PT ;  /* 0x000000ff1100720b */ /* 0x000fe40003f4e000 */
[----:B------:R-:W-:Y:S02]  /*2a90*/  FSETP.GEU.AND P3, PT, R41, RZ, PT ;  /* 0x000000ff2900720b */ /* 0x000fe40003f6e000 */
[----:B------:R-:W-:Y:S02]  /*2aa0*/  FSETP.GEU.AND P4, PT, R40, RZ, PT ;  /* 0x000000ff2800720b */ /* 0x000fe40003f8e000 */
[----:B------:R-:W-:Y:S02]  /*2ab0*/  @!P0 FSEL R8, R16, RZ, P1 ;  /* 0x000000ff10088208 */ /* 0x000fe40000800000 */
[----:B------:R-:W-:-:S02]  /*2ac0*/  @!P0 FSEL R9, R17, RZ, P2 ;  /* 0x000000ff11098208 */ /* 0x000fc40001000000 */
[----:B------:R-:W-:Y:S02]  /*2ad0*/  @!P0 FSEL R10, R41, RZ, P3 ;  /* 0x000000ff290a8208 */ /* 0x000fe40001800000 */
[----:B------:R-:W-:Y:S01]  /*2ae0*/  @!P0 FSEL R11, R40, RZ, P4 ;  /* 0x000000ff280b8208 */ /* 0x000fe20002000000 */
[----:B0-----:R-:W-:Y:S06]  /*2af0*/  @P6 EXIT ;  /* 0x000000000000694d */ /* 0x001fec0003800000 */
[----:B------:R-:W-:Y:S01]  /*2b00*/  STG.E.128 desc[UR4][R12.64+0x800], R8 ;  /* 0x000800080c007986 */ /* 0x000fe2000c101d04 */
[----:B------:R-:W-:Y:S05]  /*2b10*/  EXIT ;  /* 0x000000000000794d */ /* 0x000fea0003800000 */
.L_x_0:
[----:B------:R-:W-:-:S00]  /*2b20*/  BRA `(.L_x_0) ;  /* 0xfffffffc00fc7947 */ /* 0x000fc0000383ffff */
[----:B------:R-:W-:-:S00]  /*2b30*/  NOP ;  /* 0x0000000000007918 */ /* 0x000fc00000000000 */
        /* <DEDUP_REMOVED lines=12> */
.L_x_1:


//--------------------- .nv.global.init           --------------------------
	.section	.nv.global.init,"aw",@progbits
.nv.global.init:
	.type		_$_str,@object
	.size		_$_str,(_$_str_$_2 - _$_str)
_$_str:
        /*0000*/ 	.byte	0x5f, 0x5f, 0x43, 0x55, 0x44, 0x41, 0x5f, 0x46, 0x54, 0x5a, 0x00
	.type		_$_str_$_2,@object
	.size		_$_str_$_2,(.L_1 - _$_str_$_2)
_$_str_$_2:
        /*000b*/ 	.byte	0x5f, 0x5f, 0x43, 0x55, 0x44, 0x41, 0x5f, 0x50, 0x52, 0x45, 0x43, 0x5f, 0x53, 0x51, 0x52, 0x54
        /*001b*/ 	.byte	0x00
.L_1:


//--------------------- .nv.constant0.triton_poi_fused_cat_32 --------------------------
	.section	.nv.constant0.triton_poi_fused_cat_32,"a",@progbits
	.sectionflags	@""
	.align	4
.nv.constant0.triton_poi_fused_cat_32:
	.zero		660
